// auto-generated by cutlass_sweep.gemm — config: {"arch": "sm_100", "cluster_m": 2, "cluster_n": 1, "dtype": "int8", "dtype_b": "int8", "layout": "nt", "stages": 0, "tile_k": 64, "tile_m": 64, "tile_n": 224}
#include "cutlass/cutlass.h"
#include "cutlass/gemm/collective/collective_builder.hpp"
#include "cutlass/gemm/device/gemm_universal_adapter.h"
#include "cutlass/gemm/kernel/gemm_universal.hpp"
#include "cutlass/epilogue/collective/collective_builder.hpp"

using ElemA = int8_t;
using ElemB = int8_t;
using ElemCD = int8_t;
using Acc  = int32_t;
using TileShape    = cute::Shape<cute::_64, cute::_224, cute::_64>;
using ClusterShape = cute::Shape<cute::_2, cute::_1, cute::_1>;

using CollectiveEpilogue = typename cutlass::epilogue::collective::CollectiveBuilder<
    cutlass::arch::Sm100, cutlass::arch::OpClassTensorOp,
    TileShape, ClusterShape,
    cutlass::epilogue::collective::EpilogueTileAuto,
    Acc, Acc,
    ElemCD, cutlass::layout::RowMajor, 128 / cutlass::sizeof_bits<ElemCD>::value,
    ElemCD, cutlass::layout::RowMajor, 128 / cutlass::sizeof_bits<ElemCD>::value,
    cutlass::epilogue::collective::EpilogueScheduleAuto
  >::CollectiveOp;

using CollectiveMainloop = typename cutlass::gemm::collective::CollectiveBuilder<
    cutlass::arch::Sm100, cutlass::arch::OpClassTensorOp,
    ElemA, cutlass::layout::RowMajor, 128 / cutlass::sizeof_bits<ElemA>::value,
    ElemB, cutlass::layout::ColumnMajor, 128 / cutlass::sizeof_bits<ElemB>::value,
    Acc,
    TileShape, ClusterShape,
    cutlass::gemm::collective::StageCountAutoCarveout<static_cast<int>(sizeof(typename CollectiveEpilogue::SharedStorage))>,
    cutlass::gemm::collective::KernelScheduleAuto
  >::CollectiveOp;

using GemmKernel = cutlass::gemm::kernel::GemmUniversal<
    cute::Shape<int,int,int,int>,
    CollectiveMainloop,
    CollectiveEpilogue
>;
using Gemm = cutlass::gemm::device::GemmUniversalAdapter<GemmKernel>;

// Force the device kernel symbol into the cubin without needing a host main.
auto* _anchor = &cutlass::device_kernel<GemmKernel>;


// ===== COMPILED SASS (sm_100a) =====

	.target	sm_100a

	.elftype	@"ET_EXEC"


//--------------------- .note.nv.tkinfo           --------------------------
	.section	.note.nv.tkinfo,"",@"SHT_NOTE"
	.sectionflags	@"SHF_NOTE_NV_TKINFO"
	.tkinfo
        /*0018*/ 	.word	0x00000002
        /*0030*/ 	.string	""
        /*0030*/ 	.string	"ptxas"
        /*0030*/ 	.string	"Cuda compilation tools, release 13.0, V13.0.88"
        /*0030*/ 	.string	"Build cuda_13.0.r13.0/compiler.36424714_0"
        /*0030*/ 	.string	"-arch sm_100a -m 64 "



//--------------------- .note.nv.cuinfo           --------------------------
	.section	.note.nv.cuinfo,"",@"SHT_NOTE"
	.sectionflags	@"SHF_NOTE_NV_CUINFO"
        /*0018*/ 	.short	0x0002
        /*001a*/ 	.short	0x0064
        /*001c*/ 	.short	0x0082
	.zero		2


//--------------------- .nv.info                  --------------------------
	.section	.nv.info,"",@"SHT_CUDA_INFO"
	.align	4


	//----- nvinfo : EIATTR_REGCOUNT
	.align		4
        /*0000*/ 	.byte	0x04, 0x2f
        /*0002*/ 	.short	(.L_19 - .L_18)
	.align		4
.L_18:
        /*0004*/ 	.word	index@(_ZN7cutlass13device_kernelINS_4gemm6kernel13GemmUniversalIN4cute5tupleIJiiiiEEENS1_10collective13CollectiveMmaINS1_35MainloopSm100TmaUmmaWarpSpecializedILi11ELi2ELi4ENS5_IJNS4_1CILi2EEENSA_ILi1EEESC_EEEEENS5_IJNSA_ILi64EEENSA_ILi224EEESF_EEEaNS5_IJlSC_lEEEaSI_NS4_8TiledMMAINS4_8MMA_AtomIJNS4_15SM100_MMA_S8_SSIaaiLi64ELi224ELNS4_4UMMA5MajorE0ELSN_0ELNSM_8SaturateE0EEEEEENS4_6LayoutINS5_IJSC_SC_SC_EEENS5_IJNSA_ILi0EEEST_ST_EEEEENS5_IJNS4_10UnderscoreESW_SW_EEEEENS4_13SM90_TMA_LOADENS4_14ComposedLayoutINS4_7SwizzleILi2ELi4ELi3EEENS4_18smem_ptr_flag_bitsILi8EEENSR_INS5_IJNSA_ILi8EEESF_EEENS5_IJSF_SC_EEEEEEEvNS4_8identityENS4_23SM90_TMA_LOAD_MULTICASTES19_vS1A_EENS_8epilogue10collective18CollectiveEpilogueINS1D_23Sm100TmaWarpSpecializedILi1ELi1ELi112ELb0ELb0EEEJSH_NS5_IJNSR_ISF_SC_EENSR_ISG_SC_EEEEEaSI_aSI_NS1D_6fusion15FusionCallbacksIS1H_NS1L_17LinearCombinationIaiaiLNS_15FloatRoundStyleE2EEESH_S1K_JEEENS4_5SM1004TMEM4LOAD26SM100_TMEM_LOAD_16dp32b16xESZ_NS10_INS11_ILi1ELi4ELi3EEES14_NSR_INS5_IJS15_NSA_ILi32EEEEEENS5_IJS1W_SC_EEEEEEENS4_39AutoVectorizingCopyWithAssumedAlignmentILi128EEENS4_14SM90_TMA_STOREES20_S22_S22_EEEvvEEEEvNT_6ParamsE)
        /*0008*/ 	.word	0x000000fe


	//----- nvinfo : EIATTR_FRAME_SIZE
	.align		4
.L_19:
        /*000c*/ 	.byte	0x04, 0x11
        /*000e*/ 	.short	(.L_21 - .L_20)
	.align		4
.L_20:
        /*0010*/ 	.word	index@($__internal_2_$__cuda_sm10x_tcgen05_guardrail_trap_unallocated_columns_being_dealloced)
        /*0014*/ 	.word	0x00000000


	//----- nvinfo : EIATTR_FRAME_SIZE
	.align		4
.L_21:
        /*0018*/ 	.byte	0x04, 0x11
        /*001a*/ 	.short	(.L_23 - .L_22)
	.align		4
.L_22:
        /*001c*/ 	.word	index@($__internal_1_$__cuda_sm10x_tcgen05_guardrail_trap_phase_invalid_during_alloc)
        /*0020*/ 	.word	0x00000000


	//----- nvinfo : EIATTR_FRAME_SIZE
	.align		4
.L_23:
        /*0024*/ 	.byte	0x04, 0x11
        /*0026*/ 	.short	(.L_25 - .L_24)
	.align		4
.L_24:
        /*0028*/ 	.word	index@($__internal_0_$__cuda_sm10x_tcgen05_guardrail_trap_col_being_dealloced_not_returned_by_alloc)
        /*002c*/ 	.word	0x00000000


	//----- nvinfo : EIATTR_FRAME_SIZE
	.align		4
.L_25:
        /*0030*/ 	.byte	0x04, 0x11
        /*0032*/ 	.short	(.L_27 - .L_26)
	.align		4
.L_26:
        /*0034*/ 	.word	index@(_ZN7cutlass13device_kernelINS_4gemm6kernel13GemmUniversalIN4cute5tupleIJiiiiEEENS1_10collective13CollectiveMmaINS1_35MainloopSm100TmaUmmaWarpSpecializedILi11ELi2ELi4ENS5_IJNS4_1CILi2EEENSA_ILi1EEESC_EEEEENS5_IJNSA_ILi64EEENSA_ILi224EEESF_EEEaNS5_IJlSC_lEEEaSI_NS4_8TiledMMAINS4_8MMA_AtomIJNS4_15SM100_MMA_S8_SSIaaiLi64ELi224ELNS4_4UMMA5MajorE0ELSN_0ELNSM_8SaturateE0EEEEEENS4_6LayoutINS5_IJSC_SC_SC_EEENS5_IJNSA_ILi0EEEST_ST_EEEEENS5_IJNS4_10UnderscoreESW_SW_EEEEENS4_13SM90_TMA_LOADENS4_14ComposedLayoutINS4_7SwizzleILi2ELi4ELi3EEENS4_18smem_ptr_flag_bitsILi8EEENSR_INS5_IJNSA_ILi8EEESF_EEENS5_IJSF_SC_EEEEEEEvNS4_8identityENS4_23SM90_TMA_LOAD_MULTICASTES19_vS1A_EENS_8epilogue10collective18CollectiveEpilogueINS1D_23Sm100TmaWarpSpecializedILi1ELi1ELi112ELb0ELb0EEEJSH_NS5_IJNSR_ISF_SC_EENSR_ISG_SC_EEEEEaSI_aSI_NS1D_6fusion15FusionCallbacksIS1H_NS1L_17LinearCombinationIaiaiLNS_15FloatRoundStyleE2EEESH_S1K_JEEENS4_5SM1004TMEM4LOAD26SM100_TMEM_LOAD_16dp32b16xESZ_NS10_INS11_ILi1ELi4ELi3EEES14_NSR_INS5_IJS15_NSA_ILi32EEEEEENS5_IJS1W_SC_EEEEEEENS4_39AutoVectorizingCopyWithAssumedAlignmentILi128EEENS4_14SM90_TMA_STOREES20_S22_S22_EEEvvEEEEvNT_6ParamsE)
        /*0038*/ 	.word	0x00000000


	//----- nvinfo : EIATTR_MIN_STACK_SIZE
	.align		4
.L_27:
        /*003c*/ 	.byte	0x04, 0x12
        /*003e*/ 	.short	(.L_29 - .L_28)
	.align		4
.L_28:
        /*0040*/ 	.word	index@(_ZN7cutlass13device_kernelINS_4gemm6kernel13GemmUniversalIN4cute5tupleIJiiiiEEENS1_10collective13CollectiveMmaINS1_35MainloopSm100TmaUmmaWarpSpecializedILi11ELi2ELi4ENS5_IJNS4_1CILi2EEENSA_ILi1EEESC_EEEEENS5_IJNSA_ILi64EEENSA_ILi224EEESF_EEEaNS5_IJlSC_lEEEaSI_NS4_8TiledMMAINS4_8MMA_AtomIJNS4_15SM100_MMA_S8_SSIaaiLi64ELi224ELNS4_4UMMA5MajorE0ELSN_0ELNSM_8SaturateE0EEEEEENS4_6LayoutINS5_IJSC_SC_SC_EEENS5_IJNSA_ILi0EEEST_ST_EEEEENS5_IJNS4_10UnderscoreESW_SW_EEEEENS4_13SM90_TMA_LOADENS4_14ComposedLayoutINS4_7SwizzleILi2ELi4ELi3EEENS4_18smem_ptr_flag_bitsILi8EEENSR_INS5_IJNSA_ILi8EEESF_EEENS5_IJSF_SC_EEEEEEEvNS4_8identityENS4_23SM90_TMA_LOAD_MULTICASTES19_vS1A_EENS_8epilogue10collective18CollectiveEpilogueINS1D_23Sm100TmaWarpSpecializedILi1ELi1ELi112ELb0ELb0EEEJSH_NS5_IJNSR_ISF_SC_EENSR_ISG_SC_EEEEEaSI_aSI_NS1D_6fusion15FusionCallbacksIS1H_NS1L_17LinearCombinationIaiaiLNS_15FloatRoundStyleE2EEESH_S1K_JEEENS4_5SM1004TMEM4LOAD26SM100_TMEM_LOAD_16dp32b16xESZ_NS10_INS11_ILi1ELi4ELi3EEES14_NSR_INS5_IJS15_NSA_ILi32EEEEEENS5_IJS1W_SC_EEEEEEENS4_39AutoVectorizingCopyWithAssumedAlignmentILi128EEENS4_14SM90_TMA_STOREES20_S22_S22_EEEvvEEEEvNT_6ParamsE)
        /*0044*/ 	.word	0x00000000
.L_29:


//--------------------- .nv.compat                --------------------------
	.section	.nv.compat,"",@"SHT_CUDA_COMPAT_INFO"
	.align	4
        /*0000*/ 	.byte	0x02, 0x09, 0x01, 0x00, 0x02, 0x02, 0x03, 0x00, 0x02, 0x05, 0x06, 0x00, 0x03, 0x07, 0x01, 0x01
        /*0010*/ 	.byte	0x02, 0x03, 0x01, 0x00, 0x02, 0x06, 0x01, 0x00, 0x04, 0x0b, 0x08, 0x00, 0x01, 0x00, 0x00, 0x00
        /*0020*/ 	.byte	0x00, 0x00, 0x00, 0x00


//--------------------- .nv.info._ZN7cutlass13device_kernelINS_4gemm6kernel13GemmUniversalIN4cute5tupleIJiiiiEEENS1_10collective13CollectiveMmaINS1_35MainloopSm100TmaUmmaWarpSpecializedILi11ELi2ELi4ENS5_IJNS4_1CILi2EEENSA_ILi1EEESC_EEEEENS5_IJNSA_ILi64EEENSA_ILi224EEESF_EEEaNS5_IJlSC_lEEEaSI_NS4_8TiledMMAINS4_8MMA_AtomIJNS4_15SM100_MMA_S8_SSIaaiLi64ELi224ELNS4_4UMMA5MajorE0ELSN_0ELNSM_8SaturateE0EEEEEENS4_6LayoutINS5_IJSC_SC_SC_EEENS5_IJNSA_ILi0EEEST_ST_EEEEENS5_IJNS4_10UnderscoreESW_SW_EEEEENS4_13SM90_TMA_LOADENS4_14ComposedLayoutINS4_7SwizzleILi2ELi4ELi3EEENS4_18smem_ptr_flag_bitsILi8EEENSR_INS5_IJNSA_ILi8EEESF_EEENS5_IJSF_SC_EEEEEEEvNS4_8identityENS4_23SM90_TMA_LOAD_MULTICASTES19_vS1A_EENS_8epilogue10collective18CollectiveEpilogueINS1D_23Sm100TmaWarpSpecializedILi1ELi1ELi112ELb0ELb0EEEJSH_NS5_IJNSR_ISF_SC_EENSR_ISG_SC_EEEEEaSI_aSI_NS1D_6fusion15FusionCallbacksIS1H_NS1L_17LinearCombinationIaiaiLNS_15FloatRoundStyleE2EEESH_S1K_JEEENS4_5SM1004TMEM4LOAD26SM100_TMEM_LOAD_16dp32b16xESZ_NS10_INS11_ILi1ELi4ELi3EEES14_NSR_INS5_IJS15_NSA_ILi32EEEEEENS5_IJS1W_SC_EEEEEEENS4_39AutoVectorizingCopyWithAssumedAlignmentILi128EEENS4_14SM90_TMA_STOREES20_S22_S22_EEEvvEEEEvNT_6ParamsE --------------------------
	.section	.nv.info._ZN7cutlass13device_kernelINS_4gemm6kernel13GemmUniversalIN4cute5tupleIJiiiiEEENS1_10collective13CollectiveMmaINS1_35MainloopSm100TmaUmmaWarpSpecializedILi11ELi2ELi4ENS5_IJNS4_1CILi2EEENSA_ILi1EEESC_EEEEENS5_IJNSA_ILi64EEENSA_ILi224EEESF_EEEaNS5_IJlSC_lEEEaSI_NS4_8TiledMMAINS4_8MMA_AtomIJNS4_15SM100_MMA_S8_SSIaaiLi64ELi224ELNS4_4UMMA5MajorE0ELSN_0ELNSM_8SaturateE0EEEEEENS4_6LayoutINS5_IJSC_SC_SC_EEENS5_IJNSA_ILi0EEEST_ST_EEEEENS5_IJNS4_10UnderscoreESW_SW_EEEEENS4_13SM90_TMA_LOADENS4_14ComposedLayoutINS4_7SwizzleILi2ELi4ELi3EEENS4_18smem_ptr_flag_bitsILi8EEENSR_INS5_IJNSA_ILi8EEESF_EEENS5_IJSF_SC_EEEEEEEvNS4_8identityENS4_23SM90_TMA_LOAD_MULTICASTES19_vS1A_EENS_8epilogue10collective18CollectiveEpilogueINS1D_23Sm100TmaWarpSpecializedILi1ELi1ELi112ELb0ELb0EEEJSH_NS5_IJNSR_ISF_SC_EENSR_ISG_SC_EEEEEaSI_aSI_NS1D_6fusion15FusionCallbacksIS1H_NS1L_17LinearCombinationIaiaiLNS_15FloatRoundStyleE2EEESH_S1K_JEEENS4_5SM1004TMEM4LOAD26SM100_TMEM_LOAD_16dp32b16xESZ_NS10_INS11_ILi1ELi4ELi3EEES14_NSR_INS5_IJS15_NSA_ILi32EEEEEENS5_IJS1W_SC_EEEEEEENS4_39AutoVectorizingCopyWithAssumedAlignmentILi128EEENS4_14SM90_TMA_STOREES20_S22_S22_EEEvvEEEEvNT_6ParamsE,"",@"SHT_CUDA_INFO"
	.sectionflags	@""
	.align	4


	//----- nvinfo : EIATTR_CUDA_API_VERSION
	.align		4
        /*0000*/ 	.byte	0x04, 0x37
        /*0002*/ 	.short	(.L_31 - .L_30)
.L_30:
        /*0004*/ 	.word	0x00000082


	//----- nvinfo : EIATTR_KPARAM_INFO
	.align		4
.L_31:
        /*0008*/ 	.byte	0x04, 0x17
        /*000a*/ 	.short	(.L_33 - .L_32)
.L_32:
        /*000c*/ 	.word	0x00000000
        /*0010*/ 	.short	0x0000
        /*0012*/ 	.short	0x0000
        /*0014*/ 	.byte	0x00, 0xf0, 0x01, 0x20


	//----- nvinfo : EIATTR_AT_ENTRY_FRAGMENTS
	.align		4
.L_33:
        /*0018*/ 	.byte	0x04, 0x4f
        /*001a*/ 	.short	(.L_35 - .L_34)


	//   ....[0]....
.L_34:
        /*001c*/ 	.word	0x00000006


	//----- nvinfo : EIATTR_RESERVED_SMEM_USED
	.align		4
.L_35:
        /*0020*/ 	.byte	0x01, 0x41
	.zero		2


	//----- nvinfo : EIATTR_SPARSE_MMA_MASK
	.align		4
        /*0024*/ 	.byte	0x03, 0x50
        /*0026*/ 	.short	0x0000


	//----- nvinfo : EIATTR_TCGEN05_1CTA_USED
	.align		4
        /*0028*/ 	.byte	0x01, 0x51
	.zero		2


	//----- nvinfo : EIATTR_MAXREG_COUNT
	.align		4
        /*002c*/ 	.byte	0x03, 0x1b
        /*002e*/ 	.short	0x00ff


	//----- nvinfo : EIATTR_NUM_BARRIERS
	.align		4
        /*0030*/ 	.byte	0x02, 0x4c
        /*0032*/ 	.byte	0x07
	.zero		1


	//----- nvinfo : EIATTR_EXTERNS
	.align		4
        /*0034*/ 	.byte	0x04, 0x0f
        /*0036*/ 	.short	(.L_37 - .L_36)


	//   ....[0]....
	.align		4
.L_36:
        /*0038*/ 	.word	index@(__assertfail)


	//----- nvinfo : EIATTR_MERCURY_ISA_VERSION
	.align		4
.L_37:
        /*003c*/ 	.byte	0x03, 0x5f
        /*003e*/ 	.short	0x0101


	//----- nvinfo : EIATTR_INT_WARP_WIDE_INSTR_OFFSETS
	.align		4
        /*0040*/ 	.byte	0x04, 0x31
        /*0042*/ 	.short	(.L_39 - .L_38)


	//   ....[0]....
.L_38:
        /*0044*/ 	.word	0x00004020


	//   ....[1]....
        /*0048*/ 	.word	0x00004040


	//   ....[2]....
        /*004c*/ 	.word	0x00004070


	//   ....[3]....
        /*0050*/ 	.word	0x00004c50


	//   ....[4]....
        /*0054*/ 	.word	0x00004c60


	//   ....[5]....
        /*0058*/ 	.word	0x00004e50


	//   ....[6]....
        /*005c*/ 	.word	0x00004e70


	//   ....[7]....
        /*0060*/ 	.word	0x00004e90


	//   ....[8]....
        /*0064*/ 	.word	0x00004eb0


	//   ....[9]....
        /*0068*/ 	.word	0x00004f50


	//   ....[10]....
        /*006c*/ 	.word	0x00004f70


	//----- nvinfo : EIATTR_COOP_GROUP_MASK_REGIDS
	.align		4
.L_39:
        /*0070*/ 	.byte	0x04, 0x29
        /*0072*/ 	.short	(.L_41 - .L_40)


	//   ....[0]....
.L_40:
        /*0074*/ 	.word	0xffffffff


	//   ....[1]....
        /*0078*/ 	.word	0xffffffff


	//   ....[2]....
        /*007c*/ 	.word	0xffffffff


	//   ....[3]....
        /*0080*/ 	.word	0xffffffff


	//   ....[4]....
        /*0084*/ 	.word	0xffffffff


	//   ....[5]....
        /*0088*/ 	.word	0xffffffff


	//   ....[6]....
        /*008c*/ 	.word	0xffffffff


	//   ....[7]....
        /*0090*/ 	.word	0xffffffff


	//   ....[8]....
        /*0094*/ 	.word	0xffffffff


	//   ....[9]....
        /*0098*/ 	.word	0xffffffff


	//   ....[10]....
        /*009c*/ 	.word	0xffffffff


	//   ....[11]....
        /*00a0*/ 	.word	0xffffffff


	//   ....[12]....
        /*00a4*/ 	.word	0xffffffff


	//   ....[13]....
        /*00a8*/ 	.word	0xffffffff


	//----- nvinfo : EIATTR_COOP_GROUP_INSTR_OFFSETS
	.align		4
.L_41:
        /*00ac*/ 	.byte	0x04, 0x28
        /*00ae*/ 	.short	(.L_43 - .L_42)


	//   ....[0]....
.L_42:
        /*00b0*/ 	.word	0x00000080


	//   ....[1]....
        /*00b4*/ 	.word	0x000004e0


	//   ....[2]....
        /*00b8*/ 	.word	0x00000780


	//   ....[3]....
        /*00bc*/ 	.word	0x000008c0


	//   ....[4]....
        /*00c0*/ 	.word	0x000009c0


	//   ....[5]....
        /*00c4*/ 	.word	0x00000b30


	//   ....[6]....
        /*00c8*/ 	.word	0x00000cd0


	//   ....[7]....
        /*00cc*/ 	.word	0x00000e90


	//   ....[8]....
        /*00d0*/ 	.word	0x00002070


	//   ....[9]....
        /*00d4*/ 	.word	0x00003300


	//   ....[10]....
        /*00d8*/ 	.word	0x00003510


	//   ....[11]....
        /*00dc*/ 	.word	0x00003540


	//   ....[12]....
        /*00e0*/ 	.word	0x00003f00


	//   ....[13]....
        /*00e4*/ 	.word	0x00004130


	//----- nvinfo : EIATTR_VRC_CTA_INIT_COUNT
	.align		4
.L_43:
        /*00e8*/ 	.byte	0x02, 0x4a
        /*00ea*/ 	.byte	0x80
	.zero		1


	//----- nvinfo : EIATTR_SYSCALL_OFFSETS
	.align		4
        /*00ec*/ 	.byte	0x04, 0x46
        /*00ee*/ 	.short	(.L_45 - .L_44)


	//   ....[0]....
.L_44:
        /*00f0*/ 	.word	0x00005940


	//   ....[1]....
        /*00f4*/ 	.word	0x00005a70


	//   ....[2]....
        /*00f8*/ 	.word	0x00006420


	//   ....[3]....
        /*00fc*/ 	.word	0x000065a0


	//   ....[4]....
        /*0100*/ 	.word	0x00006720


	//   ....[5]....
        /*0104*/ 	.word	0x000068a0


	//   ....[6]....
        /*0108*/ 	.word	0x00006a20


	//   ....[7]....
        /*010c*/ 	.word	0x00006ba0


	//   ....[8]....
        /*0110*/ 	.word	0x00006d20


	//----- nvinfo : EIATTR_MBARRIER_INSTR_OFFSETS
	.align		4
.L_45:
        /*0114*/ 	.byte	0x04, 0x39
        /*0116*/ 	.short	(.L_47 - .L_46)


	//   ....[0]....
.L_46:
        /*0118*/ 	.word	0x00000600
        /*011c*/ 	.word	0x000000ff
        /*0120*/ 	.word	0x00000000
        /*0124*/ 	.short	0x0100
        /*0126*/ 	.byte	0x04
	.zero		1


	//   ....[1]....
        /*0128*/ 	.word	0x00000610
        /*012c*/ 	.word	0x000000ff
        /*0130*/ 	.word	0x00000058
        /*0134*/ 	.short	0x0100
        /*0136*/ 	.byte	0x04
	.zero		1


	//   ....[2]....
        /*0138*/ 	.word	0x00000620
        /*013c*/ 	.word	0x000000ff
        /*0140*/ 	.word	0x00000008
        /*0144*/ 	.short	0x0100
        /*0146*/ 	.byte	0x04
	.zero		1


	//   ....[3]....
        /*0148*/ 	.word	0x00000630
        /*014c*/ 	.word	0x000000ff
        /*0150*/ 	.word	0x00000060
        /*0154*/ 	.short	0x0100
        /*0156*/ 	.byte	0x04
	.zero		1


	//   ....[4]....
        /*0158*/ 	.word	0x00000640
        /*015c*/ 	.word	0x000000ff
        /*0160*/ 	.word	0x00000010
        /*0164*/ 	.short	0x0100
        /*0166*/ 	.byte	0x04
	.zero		1


	//   ....[5]....
        /*0168*/ 	.word	0x00000650
        /*016c*/ 	.word	0x000000ff
        /*0170*/ 	.word	0x00000068
        /*0174*/ 	.short	0x0100
        /*0176*/ 	.byte	0x04
	.zero		1


	//   ....[6]....
        /*0178*/ 	.word	0x00000660
        /*017c*/ 	.word	0x000000ff
        /*0180*/ 	.word	0x00000018
        /*0184*/ 	.short	0x0100
        /*0186*/ 	.byte	0x04
	.zero		1


	//   ....[7]....
        /*0188*/ 	.word	0x00000670
        /*018c*/ 	.word	0x000000ff
        /*0190*/ 	.word	0x00000070
        /*0194*/ 	.short	0x0100
        /*0196*/ 	.byte	0x04
	.zero		1


	//   ....[8]....
        /*0198*/ 	.word	0x00000680
        /*019c*/ 	.word	0x000000ff
        /*01a0*/ 	.word	0x00000020
        /*01a4*/ 	.short	0x0100
        /*01a6*/ 	.byte	0x04
	.zero		1


	//   ....[9]....
        /*01a8*/ 	.word	0x00000690
        /*01ac*/ 	.word	0x000000ff
        /*01b0*/ 	.word	0x00000078
        /*01b4*/ 	.short	0x0100
        /*01b6*/ 	.byte	0x04
	.zero		1


	//   ....[10]....
        /*01b8*/ 	.word	0x000006a0
        /*01bc*/ 	.word	0x000000ff
        /*01c0*/ 	.word	0x00000028
        /*01c4*/ 	.short	0x0100
        /*01c6*/ 	.byte	0x04
	.zero		1


	//   ....[11]....
        /*01c8*/ 	.word	0x000006b0
        /*01cc*/ 	.word	0x000000ff
        /*01d0*/ 	.word	0x00000080
        /*01d4*/ 	.short	0x0100
        /*01d6*/ 	.byte	0x04
	.zero		1


	//   ....[12]....
        /*01d8*/ 	.word	0x000006c0
        /*01dc*/ 	.word	0x000000ff
        /*01e0*/ 	.word	0x00000030
        /*01e4*/ 	.short	0x0100
        /*01e6*/ 	.byte	0x04
	.zero		1


	//   ....[13]....
        /*01e8*/ 	.word	0x000006d0
        /*01ec*/ 	.word	0x000000ff
        /*01f0*/ 	.word	0x00000088
        /*01f4*/ 	.short	0x0100
        /*01f6*/ 	.byte	0x04
	.zero		1


	//   ....[14]....
        /*01f8*/ 	.word	0x000006e0
        /*01fc*/ 	.word	0x000000ff
        /*0200*/ 	.word	0x00000038
        /*0204*/ 	.short	0x0100
        /*0206*/ 	.byte	0x04
	.zero		1


	//   ....[15]....
        /*0208*/ 	.word	0x000006f0
        /*020c*/ 	.word	0x000000ff
        /*0210*/ 	.word	0x00000090
        /*0214*/ 	.short	0x0100
        /*0216*/ 	.byte	0x04
	.zero		1


	//   ....[16]....
        /*0218*/ 	.word	0x00000700
        /*021c*/ 	.word	0x000000ff
        /*0220*/ 	.word	0x00000040
        /*0224*/ 	.short	0x0100
        /*0226*/ 	.byte	0x04
	.zero		1


	//   ....[17]....
        /*0228*/ 	.word	0x00000710
        /*022c*/ 	.word	0x000000ff
        /*0230*/ 	.word	0x00000098
        /*0234*/ 	.short	0x0100
        /*0236*/ 	.byte	0x04
	.zero		1


	//   ....[18]....
        /*0238*/ 	.word	0x00000720
        /*023c*/ 	.word	0x000000ff
        /*0240*/ 	.word	0x00000048
        /*0244*/ 	.short	0x0100
        /*0246*/ 	.byte	0x04
	.zero		1


	//   ....[19]....
        /*0248*/ 	.word	0x00000730
        /*024c*/ 	.word	0x000000ff
        /*0250*/ 	.word	0x000000a0
        /*0254*/ 	.short	0x0100
        /*0256*/ 	.byte	0x04
	.zero		1


	//   ....[20]....
        /*0258*/ 	.word	0x00000740
        /*025c*/ 	.word	0x000000ff
        /*0260*/ 	.word	0x00000050
        /*0264*/ 	.short	0x0100
        /*0266*/ 	.byte	0x04
	.zero		1


	//   ....[21]....
        /*0268*/ 	.word	0x00000750
        /*026c*/ 	.word	0x000000ff
        /*0270*/ 	.word	0x000000a8
        /*0274*/ 	.short	0x0100
        /*0276*/ 	.byte	0x04
	.zero		1


	//   ....[22]....
        /*0278*/ 	.word	0x00000890
        /*027c*/ 	.word	0x000000ff
        /*0280*/ 	.word	0x000000b0
        /*0284*/ 	.short	0x0100
        /*0286*/ 	.byte	0x04
	.zero		1


	//   ....[23]....
        /*0288*/ 	.word	0x000008a0
        /*028c*/ 	.word	0x000000ff
        /*0290*/ 	.word	0x000000b8
        /*0294*/ 	.short	0x0100
        /*0296*/ 	.byte	0x04
	.zero		1


	//   ....[24]....
        /*0298*/ 	.word	0x00000990
        /*029c*/ 	.word	0x000000ff
        /*02a0*/ 	.word	0x000000c0
        /*02a4*/ 	.short	0x0100
        /*02a6*/ 	.byte	0x06
	.zero		1


	//   ....[25]....
        /*02a8*/ 	.word	0x000009a0
        /*02ac*/ 	.word	0x000000ff
        /*02b0*/ 	.word	0x000000c8
        /*02b4*/ 	.short	0x0100
        /*02b6*/ 	.byte	0x06
	.zero		1


	//   ....[26]....
        /*02b8*/ 	.word	0x00000ae0
        /*02bc*/ 	.word	0x000000ff
        /*02c0*/ 	.word	0x000000d0
        /*02c4*/ 	.short	0x0100
        /*02c6*/ 	.byte	0x06
	.zero		1


	//   ....[27]....
        /*02c8*/ 	.word	0x00000af0
        /*02cc*/ 	.word	0x000000ff
        /*02d0*/ 	.word	0x000000e0
        /*02d4*/ 	.short	0x0100
        /*02d6*/ 	.byte	0x06
	.zero		1


	//   ....[28]....
        /*02d8*/ 	.word	0x00000b00
        /*02dc*/ 	.word	0x000000ff
        /*02e0*/ 	.word	0x000000d8
        /*02e4*/ 	.short	0x0100
        /*02e6*/ 	.byte	0x06
	.zero		1


	//   ....[29]....
        /*02e8*/ 	.word	0x00000b10
        /*02ec*/ 	.word	0x000000ff
        /*02f0*/ 	.word	0x000000e8
        /*02f4*/ 	.short	0x0100
        /*02f6*/ 	.byte	0x06
	.zero		1


	//   ....[30]....
        /*02f8*/ 	.word	0x00000c40
        /*02fc*/ 	.word	0x000000ff
        /*0300*/ 	.word	0x000000f0
        /*0304*/ 	.short	0x0100
        /*0306*/ 	.byte	0x04
	.zero		1


	//   ....[31]....
        /*0308*/ 	.word	0x00000c50
        /*030c*/ 	.word	0x000000ff
        /*0310*/ 	.word	0x00000110
        /*0314*/ 	.short	0x0100
        /*0316*/ 	.byte	0x04
	.zero		1


	//   ....[32]....
        /*0318*/ 	.word	0x00000c60
        /*031c*/ 	.word	0x000000ff
        /*0320*/ 	.word	0x000000f8
        /*0324*/ 	.short	0x0100
        /*0326*/ 	.byte	0x04
	.zero		1


	//   ....[33]....
        /*0328*/ 	.word	0x00000c70
        /*032c*/ 	.word	0x000000ff
        /*0330*/ 	.word	0x00000118
        /*0334*/ 	.short	0x0100
        /*0336*/ 	.byte	0x04
	.zero		1


	//   ....[34]....
        /*0338*/ 	.word	0x00000c80
        /*033c*/ 	.word	0x000000ff
        /*0340*/ 	.word	0x00000100
        /*0344*/ 	.short	0x0100
        /*0346*/ 	.byte	0x04
	.zero		1


	//   ....[35]....
        /*0348*/ 	.word	0x00000c90
        /*034c*/ 	.word	0x000000ff
        /*0350*/ 	.word	0x00000120
        /*0354*/ 	.short	0x0100
        /*0356*/ 	.byte	0x04
	.zero		1


	//   ....[36]....
        /*0358*/ 	.word	0x00000ca0
        /*035c*/ 	.word	0x000000ff
        /*0360*/ 	.word	0x00000108
        /*0364*/ 	.short	0x0100
        /*0366*/ 	.byte	0x04
	.zero		1


	//   ....[37]....
        /*0368*/ 	.word	0x00000cb0
        /*036c*/ 	.word	0x000000ff
        /*0370*/ 	.word	0x00000128
        /*0374*/ 	.short	0x0100
        /*0376*/ 	.byte	0x04
	.zero		1


	//   ....[38]....
        /*0378*/ 	.word	0x00000da0
        /*037c*/ 	.word	0x000000ff
        /*0380*/ 	.word	0x00000130
        /*0384*/ 	.short	0x0100
        /*0386*/ 	.byte	0x04
	.zero		1


	//   ....[39]....
        /*0388*/ 	.word	0x00000db0
        /*038c*/ 	.word	0x000000ff
        /*0390*/ 	.word	0x00000140
        /*0394*/ 	.short	0x0100
        /*0396*/ 	.byte	0x04
	.zero		1


	//   ....[40]....
        /*0398*/ 	.word	0x00000dc0
        /*039c*/ 	.word	0x000000ff
        /*03a0*/ 	.word	0x00000138
        /*03a4*/ 	.short	0x0100
        /*03a6*/ 	.byte	0x04
	.zero		1


	//   ....[41]....
        /*03a8*/ 	.word	0x00000dd0
        /*03ac*/ 	.word	0x000000ff
        /*03b0*/ 	.word	0x00000148
        /*03b4*/ 	.short	0x0100
        /*03b6*/ 	.byte	0x04
	.zero		1


	//   ....[42]....
        /*03b8*/ 	.word	0x000018f0
        /*03bc*/ 	.word	0x00000003
        /*03c0*/ 	.word	0x00000140
        /*03c4*/ 	.short	0x010a
        /*03c6*/ 	.byte	0xff
	.zero		1


	//   ....[43]....
        /*03c8*/ 	.word	0x00001920
        /*03cc*/ 	.word	0x00000003
        /*03d0*/ 	.word	0x00000130
        /*03d4*/ 	.short	0x0101
        /*03d6*/ 	.byte	0xff
	.zero		1


	//   ....[44]....
        /*03d8*/ 	.word	0x000019f0
        /*03dc*/ 	.word	0x000000ff
        /*03e0*/ 	.word	0x00000058
        /*03e4*/ 	.short	0x010a
        /*03e6*/ 	.byte	0x05
	.zero		1


	//   ....[45]....
        /*03e8*/ 	.word	0x00001a70
        /*03ec*/ 	.word	0x000000ff
        /*03f0*/ 	.word	0x00000058
        /*03f4*/ 	.short	0x010a
        /*03f6*/ 	.byte	0x21
	.zero		1


	//   ....[46]....
        /*03f8*/ 	.word	0x00001c00
        /*03fc*/ 	.word	0x000000ff
        /*0400*/ 	.word	0x00000058
        /*0404*/ 	.short	0x010a
        /*0406*/ 	.byte	0x08
	.zero		1


	//   ....[47]....
        /*0408*/ 	.word	0x00001d20
        /*040c*/ 	.word	0x000000ff
        /*0410*/ 	.word	0x000000c8
        /*0414*/ 	.short	0x0101
        /*0416*/ 	.byte	0x07
	.zero		1


	//   ....[48]....
        /*0418*/ 	.word	0x00001d40
        /*041c*/ 	.word	0x000000ff
        /*0420*/ 	.word	0x00000058
        /*0424*/ 	.short	0x010a
        /*0426*/ 	.byte	0x05
	.zero		1


	//   ....[49]....
        /*0428*/ 	.word	0x00001dc0
        /*042c*/ 	.word	0x000000ff
        /*0430*/ 	.word	0x00000058
        /*0434*/ 	.short	0x010a
        /*0436*/ 	.byte	0x11
	.zero		1


	//   ....[50]....
        /*0438*/ 	.word	0x00001f50
        /*043c*/ 	.word	0x000000ff
        /*0440*/ 	.word	0x00000058
        /*0444*/ 	.short	0x010a
        /*0446*/ 	.byte	0x08
	.zero		1


	//   ....[51]....
        /*0448*/ 	.word	0x000020a0
        /*044c*/ 	.word	0x00000003
        /*0450*/ 	.word	0x000000d0
        /*0454*/ 	.short	0x010a
        /*0456*/ 	.byte	0xff
	.zero		1


	//   ....[52]....
        /*0458*/ 	.word	0x000021f0
        /*045c*/ 	.word	0x00000000
        /*0460*/ 	.word	0x00000000
        /*0464*/ 	.short	0x0101
        /*0466*/ 	.byte	0xff
	.zero		1


	//   ....[53]....
        /*0468*/ 	.word	0x00002790
        /*046c*/ 	.word	0x000000ff
        /*0470*/ 	.word	0x00000000
        /*0474*/ 	.short	0x010a
        /*0476*/ 	.byte	0x04
	.zero		1


	//   ....[54]....
        /*0478*/ 	.word	0x00002820
        /*047c*/ 	.word	0x000000ff
        /*0480*/ 	.word	0x00000000
        /*0484*/ 	.short	0x010a
        /*0486*/ 	.byte	0x05
	.zero		1


	//   ....[55]....
        /*0488*/ 	.word	0x000028b0
        /*048c*/ 	.word	0x000000ff
        /*0490*/ 	.word	0x00000000
        /*0494*/ 	.short	0x010a
        /*0496*/ 	.byte	0x05
	.zero		1


	//   ....[56]....
        /*0498*/ 	.word	0x00002940
        /*049c*/ 	.word	0x000000ff
        /*04a0*/ 	.word	0x00000000
        /*04a4*/ 	.short	0x010a
        /*04a6*/ 	.byte	0x05
	.zero		1


	//   ....[57]....
        /*04a8*/ 	.word	0x000029d0
        /*04ac*/ 	.word	0x000000ff
        /*04b0*/ 	.word	0x00000000
        /*04b4*/ 	.short	0x010a
        /*04b6*/ 	.byte	0x05
	.zero		1


	//   ....[58]....
        /*04b8*/ 	.word	0x00002a60
        /*04bc*/ 	.word	0x000000ff
        /*04c0*/ 	.word	0x00000000
        /*04c4*/ 	.short	0x010a
        /*04c6*/ 	.byte	0x05
	.zero		1


	//   ....[59]....
        /*04c8*/ 	.word	0x00002af0
        /*04cc*/ 	.word	0x000000ff
        /*04d0*/ 	.word	0x00000000
        /*04d4*/ 	.short	0x010a
        /*04d6*/ 	.byte	0x05
	.zero		1


	//   ....[60]....
        /*04d8*/ 	.word	0x00002b80
        /*04dc*/ 	.word	0x000000ff
        /*04e0*/ 	.word	0x00000000
        /*04e4*/ 	.short	0x010a
        /*04e6*/ 	.byte	0x05
	.zero		1


	//   ....[61]....
        /*04e8*/ 	.word	0x00002c10
        /*04ec*/ 	.word	0x000000ff
        /*04f0*/ 	.word	0x00000000
        /*04f4*/ 	.short	0x010a
        /*04f6*/ 	.byte	0x05
	.zero		1


	//   ....[62]....
        /*04f8*/ 	.word	0x00002ca0
        /*04fc*/ 	.word	0x000000ff
        /*0500*/ 	.word	0x00000000
        /*0504*/ 	.short	0x010a
        /*0506*/ 	.byte	0x05
	.zero		1


	//   ....[63]....
        /*0508*/ 	.word	0x00002d40
        /*050c*/ 	.word	0x00000000
        /*0510*/ 	.word	0x00000000
        /*0514*/ 	.short	0x010a
        /*0516*/ 	.byte	0xff
	.zero		1


	//   ....[64]....
        /*0518*/ 	.word	0x00002e60
        /*051c*/ 	.word	0x00000002
        /*0520*/ 	.word	0x00000130
        /*0524*/ 	.short	0x010a
        /*0526*/ 	.byte	0xff
	.zero		1


	//   ....[65]....
        /*0528*/ 	.word	0x00002ec0
        /*052c*/ 	.word	0x00000004
        /*0530*/ 	.word	0x00000000
        /*0534*/ 	.short	0x0101
        /*0536*/ 	.byte	0xff
	.zero		1


	//   ....[66]....
        /*0538*/ 	.word	0x00002ee0
        /*053c*/ 	.word	0x000000ff
        /*0540*/ 	.word	0x000000e0
        /*0544*/ 	.short	0x010a
        /*0546*/ 	.byte	0x04
	.zero		1


	//   ....[67]....
        /*0548*/ 	.word	0x00003000
        /*054c*/ 	.word	0x00000002
        /*0550*/ 	.word	0x000000d0
        /*0554*/ 	.short	0x010a
        /*0556*/ 	.byte	0xff
	.zero		1


	//   ....[68]....
        /*0558*/ 	.word	0x00003110
        /*055c*/ 	.word	0x00000002
        /*0560*/ 	.word	0x00000000
        /*0564*/ 	.short	0x0101
        /*0566*/ 	.byte	0xff
	.zero		1


	//   ....[69]....
        /*0568*/ 	.word	0x000031a0
        /*056c*/ 	.word	0x000000ff
        /*0570*/ 	.word	0x000000e0
        /*0574*/ 	.short	0x0106
        /*0576*/ 	.byte	0x04
	.zero		1


	//   ....[70]....
        /*0578*/ 	.word	0x000031c0
        /*057c*/ 	.word	0x000000ff
        /*0580*/ 	.word	0x000000e0
        /*0584*/ 	.short	0x010a
        /*0586*/ 	.byte	0x04
	.zero		1


	//   ....[71]....
        /*0588*/ 	.word	0x00003250
        /*058c*/ 	.word	0x000000ff
        /*0590*/ 	.word	0x000000e0
        /*0594*/ 	.short	0x0106
        /*0596*/ 	.byte	0x07
	.zero		1


	//   ....[72]....
        /*0598*/ 	.word	0x00003290
        /*059c*/ 	.word	0x00000000
        /*05a0*/ 	.word	0x000000e0
        /*05a4*/ 	.short	0x010a
        /*05a6*/ 	.byte	0xff
	.zero		1


	//   ....[73]....
        /*05a8*/ 	.word	0x000037a0
        /*05ac*/ 	.word	0x00000000
        /*05b0*/ 	.word	0x000000d0
        /*05b4*/ 	.short	0x010a
        /*05b6*/ 	.byte	0xff
	.zero		1


	//   ....[74]....
        /*05b8*/ 	.word	0x000038a0
        /*05bc*/ 	.word	0x00000003
        /*05c0*/ 	.word	0x00000000
        /*05c4*/ 	.short	0x0101
        /*05c6*/ 	.byte	0xff
	.zero		1


	//   ....[75]....
        /*05c8*/ 	.word	0x000038b0
        /*05cc*/ 	.word	0x000000ff
        /*05d0*/ 	.word	0x00000000
        /*05d4*/ 	.short	0x010a
        /*05d6*/ 	.byte	0x05
	.zero		1


	//   ....[76]....
        /*05d8*/ 	.word	0x00003930
        /*05dc*/ 	.word	0x000000ff
        /*05e0*/ 	.word	0x00000110
        /*05e4*/ 	.short	0x010a
        /*05e6*/ 	.byte	0x17
	.zero		1


	//   ....[77]....
        /*05e8*/ 	.word	0x00003a00
        /*05ec*/ 	.word	0x000000ff
        /*05f0*/ 	.word	0x00000000
        /*05f4*/ 	.short	0x010a
        /*05f6*/ 	.byte	0x07
	.zero		1


	//   ....[78]....
        /*05f8*/ 	.word	0x00003b40
        /*05fc*/ 	.word	0x000000ff
        /*0600*/ 	.word	0x00000000
        /*0604*/ 	.short	0x010a
        /*0606*/ 	.byte	0x06
	.zero		1


	//   ....[79]....
        /*0608*/ 	.word	0x00003d30
        /*060c*/ 	.word	0x000000ff
        /*0610*/ 	.word	0x00000000
        /*0614*/ 	.short	0x010a
        /*0616*/ 	.byte	0x04
	.zero		1


	//   ....[80]....
        /*0618*/ 	.word	0x00003dc0
        /*061c*/ 	.word	0x000000ff
        /*0620*/ 	.word	0x00000000
        /*0624*/ 	.short	0x010a
        /*0626*/ 	.byte	0x05
	.zero		1


	//   ....[81]....
        /*0628*/ 	.word	0x00003e50
        /*062c*/ 	.word	0x000000ff
        /*0630*/ 	.word	0x00000000
        /*0634*/ 	.short	0x010a
        /*0636*/ 	.byte	0x05
	.zero		1


	//   ....[82]....
        /*0638*/ 	.word	0x00003ee0
        /*063c*/ 	.word	0x000000ff
        /*0640*/ 	.word	0x00000000
        /*0644*/ 	.short	0x010a
        /*0646*/ 	.byte	0x04
	.zero		1


	//   ....[83]....
        /*0648*/ 	.word	0x000043d0
        /*064c*/ 	.word	0x00000003
        /*0650*/ 	.word	0x000000d0
        /*0654*/ 	.short	0x010a
        /*0656*/ 	.byte	0xff
	.zero		1


	//   ....[84]....
        /*0658*/ 	.word	0x00004540
        /*065c*/ 	.word	0x00000000
        /*0660*/ 	.word	0x00000000
        /*0664*/ 	.short	0x0101
        /*0666*/ 	.byte	0xff
	.zero		1


	//   ....[85]....
        /*0668*/ 	.word	0x00004a00
        /*066c*/ 	.word	0x000000ff
        /*0670*/ 	.word	0x000000c8
        /*0674*/ 	.short	0x010a
        /*0676*/ 	.byte	0x15
	.zero		1


	//   ....[86]....
        /*0678*/ 	.word	0x00004b90
        /*067c*/ 	.word	0x000000ff
        /*0680*/ 	.word	0x000000b8
        /*0684*/ 	.short	0x010a
        /*0686*/ 	.byte	0x15
	.zero		1


	//   ....[87]....
        /*0688*/ 	.word	0x00004f90
        /*068c*/ 	.word	0x000000ff
        /*0690*/ 	.word	0x000000b0
        /*0694*/ 	.short	0x010b
        /*0696*/ 	.byte	0x15
	.zero		1


	//   ....[88]....
        /*0698*/ 	.word	0x00004fa0
        /*069c*/ 	.word	0x000000ff
        /*06a0*/ 	.word	0x00000000
        /*06a4*/ 	.short	0x0101
        /*06a6*/ 	.byte	0x26
	.zero		1


	//   ....[89]....
        /*06a8*/ 	.word	0x00004fe0
        /*06ac*/ 	.word	0x00000000
        /*06b0*/ 	.word	0x000000b8
        /*06b4*/ 	.short	0x010a
        /*06b6*/ 	.byte	0xff
	.zero		1


	//   ....[90]....
        /*06b8*/ 	.word	0x000051f0
        /*06bc*/ 	.word	0x000000ff
        /*06c0*/ 	.word	0x000000d0
        /*06c4*/ 	.short	0x010a
        /*06c6*/ 	.byte	0x04
	.zero		1


	//   ....[91]....
        /*06c8*/ 	.word	0x000052c0
        /*06cc*/ 	.word	0x000000ff
        /*06d0*/ 	.word	0x00000000
        /*06d4*/ 	.short	0x0101
        /*06d6*/ 	.byte	0x05
	.zero		1


	//   ....[92]....
        /*06d8*/ 	.word	0x00005e70
        /*06dc*/ 	.word	0x000000ff
        /*06e0*/ 	.word	0x000000b0
        /*06e4*/ 	.short	0x010a
        /*06e6*/ 	.byte	0x2c
	.zero		1


	//   ....[93]....
        /*06e8*/ 	.word	0x00005e80
        /*06ec*/ 	.word	0x00000094
        /*06f0*/ 	.word	0x000000f0
        /*06f4*/ 	.short	0x010a
        /*06f6*/ 	.byte	0xff
	.zero		1


	//   ....[94]....
        /*06f8*/ 	.word	0x00006110
        /*06fc*/ 	.word	0x000000ff
        /*0700*/ 	.word	0x000000b0
        /*0704*/ 	.short	0x010a
        /*0706*/ 	.byte	0x2c
	.zero		1


	//   ....[95]....
        /*0708*/ 	.word	0x00006240
        /*070c*/ 	.word	0x000000ff
        /*0710*/ 	.word	0x00000000
        /*0714*/ 	.short	0x0101
        /*0716*/ 	.byte	0x04
	.zero		1


	//   ....[96]....
        /*0718*/ 	.word	0x00006300
        /*071c*/ 	.word	0x00000094
        /*0720*/ 	.word	0x000000f0
        /*0724*/ 	.short	0x010a
        /*0726*/ 	.byte	0xff
	.zero		1


	//   ....[97]....
        /*0728*/ 	.word	0x00008460
        /*072c*/ 	.word	0x000000ff
        /*0730*/ 	.word	0x00000000
        /*0734*/ 	.short	0x0101
        /*0736*/ 	.byte	0x04
	.zero		1


	//   ....[98]....
        /*0738*/ 	.word	0x000090b0
        /*073c*/ 	.word	0x00000003
        /*0740*/ 	.word	0x00000140
        /*0744*/ 	.short	0x010a
        /*0746*/ 	.byte	0xff
	.zero		1


	//   ....[99]....
        /*0748*/ 	.word	0x00009110
        /*074c*/ 	.word	0x00000000
        /*0750*/ 	.word	0x00000058
        /*0754*/ 	.short	0x010a
        /*0756*/ 	.byte	0xff
	.zero		1


	//   ....[100]....
        /*0758*/ 	.word	0x00009170
        /*075c*/ 	.word	0x00000000
        /*0760*/ 	.word	0x00000058
        /*0764*/ 	.short	0x010a
        /*0766*/ 	.byte	0xff
	.zero		1


	//   ....[101]....
        /*0768*/ 	.word	0x000091c0
        /*076c*/ 	.word	0x00000003
        /*0770*/ 	.word	0x000000d0
        /*0774*/ 	.short	0x010a
        /*0776*/ 	.byte	0xff
	.zero		1


	//   ....[102]....
        /*0778*/ 	.word	0x00009220
        /*077c*/ 	.word	0x00000000
        /*0780*/ 	.word	0x00000000
        /*0784*/ 	.short	0x010a
        /*0786*/ 	.byte	0xff
	.zero		1


	//   ....[103]....
        /*0788*/ 	.word	0x00009280
        /*078c*/ 	.word	0x00000000
        /*0790*/ 	.word	0x00000000
        /*0794*/ 	.short	0x010a
        /*0796*/ 	.byte	0xff
	.zero		1


	//   ....[104]....
        /*0798*/ 	.word	0x000092e0
        /*079c*/ 	.word	0x00000000
        /*07a0*/ 	.word	0x00000000
        /*07a4*/ 	.short	0x010a
        /*07a6*/ 	.byte	0xff
	.zero		1


	//   ....[105]....
        /*07a8*/ 	.word	0x00009340
        /*07ac*/ 	.word	0x00000000
        /*07b0*/ 	.word	0x00000000
        /*07b4*/ 	.short	0x010a
        /*07b6*/ 	.byte	0xff
	.zero		1


	//   ....[106]....
        /*07b8*/ 	.word	0x000093a0
        /*07bc*/ 	.word	0x00000000
        /*07c0*/ 	.word	0x00000000
        /*07c4*/ 	.short	0x010a
        /*07c6*/ 	.byte	0xff
	.zero		1


	//   ....[107]....
        /*07c8*/ 	.word	0x00009400
        /*07cc*/ 	.word	0x00000000
        /*07d0*/ 	.word	0x00000000
        /*07d4*/ 	.short	0x010a
        /*07d6*/ 	.byte	0xff
	.zero		1


	//   ....[108]....
        /*07d8*/ 	.word	0x00009460
        /*07dc*/ 	.word	0x00000000
        /*07e0*/ 	.word	0x00000000
        /*07e4*/ 	.short	0x010a
        /*07e6*/ 	.byte	0xff
	.zero		1


	//   ....[109]....
        /*07e8*/ 	.word	0x000094c0
        /*07ec*/ 	.word	0x00000000
        /*07f0*/ 	.word	0x00000000
        /*07f4*/ 	.short	0x010a
        /*07f6*/ 	.byte	0xff
	.zero		1


	//   ....[110]....
        /*07f8*/ 	.word	0x00009520
        /*07fc*/ 	.word	0x00000000
        /*0800*/ 	.word	0x00000000
        /*0804*/ 	.short	0x010a
        /*0806*/ 	.byte	0xff
	.zero		1


	//   ....[111]....
        /*0808*/ 	.word	0x00009580
        /*080c*/ 	.word	0x00000000
        /*0810*/ 	.word	0x00000000
        /*0814*/ 	.short	0x010a
        /*0816*/ 	.byte	0xff
	.zero		1


	//   ....[112]....
        /*0818*/ 	.word	0x000095d0
        /*081c*/ 	.word	0x00000002
        /*0820*/ 	.word	0x00000130
        /*0824*/ 	.short	0x010a
        /*0826*/ 	.byte	0xff
	.zero		1


	//   ....[113]....
        /*0828*/ 	.word	0x00009630
        /*082c*/ 	.word	0x00000002
        /*0830*/ 	.word	0x000000e0
        /*0834*/ 	.short	0x010a
        /*0836*/ 	.byte	0xff
	.zero		1


	//   ....[114]....
        /*0838*/ 	.word	0x00009680
        /*083c*/ 	.word	0x00000002
        /*0840*/ 	.word	0x000000d0
        /*0844*/ 	.short	0x010a
        /*0846*/ 	.byte	0xff
	.zero		1


	//   ....[115]....
        /*0848*/ 	.word	0x000096e0
        /*084c*/ 	.word	0x00000000
        /*0850*/ 	.word	0x000000e0
        /*0854*/ 	.short	0x010a
        /*0856*/ 	.byte	0xff
	.zero		1


	//   ....[116]....
        /*0858*/ 	.word	0x00009730
        /*085c*/ 	.word	0x00000000
        /*0860*/ 	.word	0x000000d0
        /*0864*/ 	.short	0x010a
        /*0866*/ 	.byte	0xff
	.zero		1


	//   ....[117]....
        /*0868*/ 	.word	0x00009790
        /*086c*/ 	.word	0x00000003
        /*0870*/ 	.word	0x00000110
        /*0874*/ 	.short	0x010a
        /*0876*/ 	.byte	0xff
	.zero		1


	//   ....[118]....
        /*0878*/ 	.word	0x000097f0
        /*087c*/ 	.word	0x00000000
        /*0880*/ 	.word	0x00000000
        /*0884*/ 	.short	0x010a
        /*0886*/ 	.byte	0xff
	.zero		1


	//   ....[119]....
        /*0888*/ 	.word	0x00009850
        /*088c*/ 	.word	0x00000000
        /*0890*/ 	.word	0x00000000
        /*0894*/ 	.short	0x010a
        /*0896*/ 	.byte	0xff
	.zero		1


	//   ....[120]....
        /*0898*/ 	.word	0x000098b0
        /*089c*/ 	.word	0x00000000
        /*08a0*/ 	.word	0x00000000
        /*08a4*/ 	.short	0x010a
        /*08a6*/ 	.byte	0xff
	.zero		1


	//   ....[121]....
        /*08a8*/ 	.word	0x00009910
        /*08ac*/ 	.word	0x00000000
        /*08b0*/ 	.word	0x00000000
        /*08b4*/ 	.short	0x010a
        /*08b6*/ 	.byte	0xff
	.zero		1


	//   ....[122]....
        /*08b8*/ 	.word	0x00009970
        /*08bc*/ 	.word	0x00000000
        /*08c0*/ 	.word	0x00000000
        /*08c4*/ 	.short	0x010a
        /*08c6*/ 	.byte	0xff
	.zero		1


	//   ....[123]....
        /*08c8*/ 	.word	0x000099c0
        /*08cc*/ 	.word	0x00000003
        /*08d0*/ 	.word	0x000000d0
        /*08d4*/ 	.short	0x010a
        /*08d6*/ 	.byte	0xff
	.zero		1


	//   ....[124]....
        /*08d8*/ 	.word	0x00009a20
        /*08dc*/ 	.word	0x00000000
        /*08e0*/ 	.word	0x000000c8
        /*08e4*/ 	.short	0x010a
        /*08e6*/ 	.byte	0xff
	.zero		1


	//   ....[125]....
        /*08e8*/ 	.word	0x00009a80
        /*08ec*/ 	.word	0x00000003
        /*08f0*/ 	.word	0x000000b8
        /*08f4*/ 	.short	0x010a
        /*08f6*/ 	.byte	0xff
	.zero		1


	//   ....[126]....
        /*08f8*/ 	.word	0x00009ae0
        /*08fc*/ 	.word	0x00000000
        /*0900*/ 	.word	0x000000d0
        /*0904*/ 	.short	0x010a
        /*0906*/ 	.byte	0xff
	.zero		1


	//   ....[127]....
        /*0908*/ 	.word	0x00009b40
        /*090c*/ 	.word	0x00000000
        /*0910*/ 	.word	0x000000b0
        /*0914*/ 	.short	0x010a
        /*0916*/ 	.byte	0xff
	.zero		1


	//   ....[128]....
        /*0918*/ 	.word	0x00009b90
        /*091c*/ 	.word	0x00000094
        /*0920*/ 	.word	0x000000f0
        /*0924*/ 	.short	0x010a
        /*0926*/ 	.byte	0xff
	.zero		1


	//----- nvinfo : EIATTR_NUM_MBARRIERS
	.align		4
.L_47:
        /*0928*/ 	.byte	0x03, 0x38
        /*092a*/ 	.short	0x002a


	//----- nvinfo : EIATTR_EXIT_INSTR_OFFSETS
	.align		4
        /*092c*/ 	.byte	0x04, 0x1c
        /*092e*/ 	.short	(.L_49 - .L_48)


	//   ....[0]....
.L_48:
        /*0930*/ 	.word	0x00002d70


	//   ....[1]....
        /*0934*/ 	.word	0x00003260


	//   ....[2]....
        /*0938*/ 	.word	0x000032c0


	//   ....[3]....
        /*093c*/ 	.word	0x00004140


	//   ....[4]....
        /*0940*/ 	.word	0x00005010


	//   ....[5]....
        /*0944*/ 	.word	0x00005050


	//   ....[6]....
        /*0948*/ 	.word	0x000090a0


	//----- nvinfo : EIATTR_MAX_THREADS
	.align		4
.L_49:
        /*094c*/ 	.byte	0x04, 0x05
        /*094e*/ 	.short	(.L_51 - .L_50)
.L_50:
        /*0950*/ 	.word	0x00000100
        /*0954*/ 	.word	0x00000001
        /*0958*/ 	.word	0x00000001


	//----- nvinfo : EIATTR_CRS_STACK_SIZE
	.align		4
.L_51:
        /*095c*/ 	.byte	0x04, 0x1e
        /*095e*/ 	.short	(.L_53 - .L_52)
.L_52:
        /*0960*/ 	.word	0x00000000


	//----- nvinfo : EIATTR_CBANK_PARAM_SIZE
	.align		4
.L_53:
        /*0964*/ 	.byte	0x03, 0x19
        /*0966*/ 	.short	0x0800


	//----- nvinfo : EIATTR_PARAM_CBANK
	.align		4
        /*0968*/ 	.byte	0x04, 0x0a
        /*096a*/ 	.short	(.L_55 - .L_54)
	.align		4
.L_54:
        /*096c*/ 	.word	index@(.nv.constant0._ZN7cutlass13device_kernelINS_4gemm6kernel13GemmUniversalIN4cute5tupleIJiiiiEEENS1_10collective13CollectiveMmaINS1_35MainloopSm100TmaUmmaWarpSpecializedILi11ELi2ELi4ENS5_IJNS4_1CILi2EEENSA_ILi1EEESC_EEEEENS5_IJNSA_ILi64EEENSA_ILi224EEESF_EEEaNS5_IJlSC_lEEEaSI_NS4_8TiledMMAINS4_8MMA_AtomIJNS4_15SM100_MMA_S8_SSIaaiLi64ELi224ELNS4_4UMMA5MajorE0ELSN_0ELNSM_8SaturateE0EEEEEENS4_6LayoutINS5_IJSC_SC_SC_EEENS5_IJNSA_ILi0EEEST_ST_EEEEENS5_IJNS4_10UnderscoreESW_SW_EEEEENS4_13SM90_TMA_LOADENS4_14ComposedLayoutINS4_7SwizzleILi2ELi4ELi3EEENS4_18smem_ptr_flag_bitsILi8EEENSR_INS5_IJNSA_ILi8EEESF_EEENS5_IJSF_SC_EEEEEEEvNS4_8identityENS4_23SM90_TMA_LOAD_MULTICASTES19_vS1A_EENS_8epilogue10collective18CollectiveEpilogueINS1D_23Sm100TmaWarpSpecializedILi1ELi1ELi112ELb0ELb0EEEJSH_NS5_IJNSR_ISF_SC_EENSR_ISG_SC_EEEEEaSI_aSI_NS1D_6fusion15FusionCallbacksIS1H_NS1L_17LinearCombinationIaiaiLNS_15FloatRoundStyleE2EEESH_S1K_JEEENS4_5SM1004TMEM4LOAD26SM100_TMEM_LOAD_16dp32b16xESZ_NS10_INS11_ILi1ELi4ELi3EEES14_NSR_INS5_IJS15_NSA_ILi32EEEEEENS5_IJS1W_SC_EEEEEEENS4_39AutoVectorizingCopyWithAssumedAlignmentILi128EEENS4_14SM90_TMA_STOREES20_S22_S22_EEEvvEEEEvNT_6ParamsE)
        /*0970*/ 	.short	0x0380
        /*0972*/ 	.short	0x0800


	//----- nvinfo : EIATTR_SW_WAR
	.align		4
.L_55:
        /*0974*/ 	.byte	0x04, 0x36
        /*0976*/ 	.short	(.L_57 - .L_56)
.L_56:
        /*0978*/ 	.word	0x00000008
.L_57:


//--------------------- .nv.callgraph             --------------------------
	.section	.nv.callgraph,"",@"SHT_CUDA_CALLGRAPH"
	.align	4
	.sectionentsize	8
	.align		4
        /*0000*/ 	.word	0x00000000
	.align		4
        /*0004*/ 	.word	0xffffffff
	.align		4
        /*0008*/ 	.word	index@(_ZN7cutlass13device_kernelINS_4gemm6kernel13GemmUniversalIN4cute5tupleIJiiiiEEENS1_10collective13CollectiveMmaINS1_35MainloopSm100TmaUmmaWarpSpecializedILi11ELi2ELi4ENS5_IJNS4_1CILi2EEENSA_ILi1EEESC_EEEEENS5_IJNSA_ILi64EEENSA_ILi224EEESF_EEEaNS5_IJlSC_lEEEaSI_NS4_8TiledMMAINS4_8MMA_AtomIJNS4_15SM100_MMA_S8_SSIaaiLi64ELi224ELNS4_4UMMA5MajorE0ELSN_0ELNSM_8SaturateE0EEEEEENS4_6LayoutINS5_IJSC_SC_SC_EEENS5_IJNSA_ILi0EEEST_ST_EEEEENS5_IJNS4_10UnderscoreESW_SW_EEEEENS4_13SM90_TMA_LOADENS4_14ComposedLayoutINS4_7SwizzleILi2ELi4ELi3EEENS4_18smem_ptr_flag_bitsILi8EEENSR_INS5_IJNSA_ILi8EEESF_EEENS5_IJSF_SC_EEEEEEEvNS4_8identityENS4_23SM90_TMA_LOAD_MULTICASTES19_vS1A_EENS_8epilogue10collective18CollectiveEpilogueINS1D_23Sm100TmaWarpSpecializedILi1ELi1ELi112ELb0ELb0EEEJSH_NS5_IJNSR_ISF_SC_EENSR_ISG_SC_EEEEEaSI_aSI_NS1D_6fusion15FusionCallbacksIS1H_NS1L_17LinearCombinationIaiaiLNS_15FloatRoundStyleE2EEESH_S1K_JEEENS4_5SM1004TMEM4LOAD26SM100_TMEM_LOAD_16dp32b16xESZ_NS10_INS11_ILi1ELi4ELi3EEES14_NSR_INS5_IJS15_NSA_ILi32EEEEEENS5_IJS1W_SC_EEEEEEENS4_39AutoVectorizingCopyWithAssumedAlignmentILi128EEENS4_14SM90_TMA_STOREES20_S22_S22_EEEvvEEEEvNT_6ParamsE)
	.align		4
        /*000c*/ 	.word	index@(__assertfail)
	.align		4
        /*0010*/ 	.word	0x00000000
	.align		4
        /*0014*/ 	.word	0xfffffffe
	.align		4
        /*0018*/ 	.word	0x00000000
	.align		4
        /*001c*/ 	.word	0xfffffffd
	.align		4
        /*0020*/ 	.word	0x00000000
	.align		4
        /*0024*/ 	.word	0xfffffffc


//--------------------- .nv.constant4             --------------------------
	.section	.nv.constant4,"a",@progbits
	.align	8
	.align		8
.nv.constant4:
        /*0000*/ 	.dword	__assertfail
	.align		8
        /*0008*/ 	.dword	__unnamed_1
	.align		8
        /*0010*/ 	.dword	__unnamed_2
	.align		8
        /*0018*/ 	.dword	_ZN40_INTERNAL_1787aefd_4_k_cu_349015a8_344714cuda3std3__45__cpo5beginE
	.align		8
        /*0020*/ 	.dword	_ZN40_INTERNAL_1787aefd_4_k_cu_349015a8_344714cuda3std3__45__cpo3endE
	.align		8
        /*0028*/ 	.dword	_ZN40_INTERNAL_1787aefd_4_k_cu_349015a8_344714cuda3std3__45__cpo6cbeginE
	.align		8
        /*0030*/ 	.dword	_ZN40_INTERNAL_1787aefd_4_k_cu_349015a8_344714cuda3std3__45__cpo4cendE
	.align		8
        /*0038*/ 	.dword	_ZN40_INTERNAL_1787aefd_4_k_cu_349015a8_344714cuda3std3__442_GLOBAL__N__1787aefd_4_k_cu_349015a8_344716ignoreE
	.align		8
        /*0040*/ 	.dword	_ZN40_INTERNAL_1787aefd_4_k_cu_349015a8_344714cuda3std3__419piecewise_constructE
	.align		8
        /*0048*/ 	.dword	_ZN40_INTERNAL_1787aefd_4_k_cu_349015a8_344714cuda3std3__48in_placeE
	.align		8
        /*0050*/ 	.dword	_ZN40_INTERNAL_1787aefd_4_k_cu_349015a8_344714cuda3std6ranges3__45__cpo4swapE
	.align		8
        /*0058*/ 	.dword	_ZN40_INTERNAL_1787aefd_4_k_cu_349015a8_344714cuda3std6ranges3__45__cpo9iter_moveE
	.align		8
        /*0060*/ 	.dword	_ZN40_INTERNAL_1787aefd_4_k_cu_349015a8_344714cute7productE
	.align		8
        /*0068*/ 	.dword	_ZN40_INTERNAL_1787aefd_4_k_cu_349015a8_344714cute1_E
	.align		8
        /*0070*/ 	.dword	$str$25
	.align		8
        /*0078*/ 	.dword	$str$26
	.align		8
        /*0080*/ 	.dword	$str$27
	.align		8
        /*0088*/ 	.dword	$str$28


//--------------------- .text._ZN7cutlass13device_kernelINS_4gemm6kernel13GemmUniversalIN4cute5tupleIJiiiiEEENS1_10collective13CollectiveMmaINS1_35MainloopSm100TmaUmmaWarpSpecializedILi11ELi2ELi4ENS5_IJNS4_1CILi2EEENSA_ILi1EEESC_EEEEENS5_IJNSA_ILi64EEENSA_ILi224EEESF_EEEaNS5_IJlSC_lEEEaSI_NS4_8TiledMMAINS4_8MMA_AtomIJNS4_15SM100_MMA_S8_SSIaaiLi64ELi224ELNS4_4UMMA5MajorE0ELSN_0ELNSM_8SaturateE0EEEEEENS4_6LayoutINS5_IJSC_SC_SC_EEENS5_IJNSA_ILi0EEEST_ST_EEEEENS5_IJNS4_10UnderscoreESW_SW_EEEEENS4_13SM90_TMA_LOADENS4_14ComposedLayoutINS4_7SwizzleILi2ELi4ELi3EEENS4_18smem_ptr_flag_bitsILi8EEENSR_INS5_IJNSA_ILi8EEESF_EEENS5_IJSF_SC_EEEEEEEvNS4_8identityENS4_23SM90_TMA_LOAD_MULTICASTES19_vS1A_EENS_8epilogue10collective18CollectiveEpilogueINS1D_23Sm100TmaWarpSpecializedILi1ELi1ELi112ELb0ELb0EEEJSH_NS5_IJNSR_ISF_SC_EENSR_ISG_SC_EEEEEaSI_aSI_NS1D_6fusion15FusionCallbacksIS1H_NS1L_17LinearCombinationIaiaiLNS_15FloatRoundStyleE2EEESH_S1K_JEEENS4_5SM1004TMEM4LOAD26SM100_TMEM_LOAD_16dp32b16xESZ_NS10_INS11_ILi1ELi4ELi3EEES14_NSR_INS5_IJS15_NSA_ILi32EEEEEENS5_IJS1W_SC_EEEEEEENS4_39AutoVectorizingCopyWithAssumedAlignmentILi128EEENS4_14SM90_TMA_STOREES20_S22_S22_EEEvvEEEEvNT_6ParamsE --------------------------
	.section	.text._ZN7cutlass13device_kernelINS_4gemm6kernel13GemmUniversalIN4cute5tupleIJiiiiEEENS1_10collective13CollectiveMmaINS1_35MainloopSm100TmaUmmaWarpSpecializedILi11ELi2ELi4ENS5_IJNS4_1CILi2EEENSA_ILi1EEESC_EEEEENS5_IJNSA_ILi64EEENSA_ILi224EEESF_EEEaNS5_IJlSC_lEEEaSI_NS4_8TiledMMAINS4_8MMA_AtomIJNS4_15SM100_MMA_S8_SSIaaiLi64ELi224ELNS4_4UMMA5MajorE0ELSN_0ELNSM_8SaturateE0EEEEEENS4_6LayoutINS5_IJSC_SC_SC_EEENS5_IJNSA_ILi0EEEST_ST_EEEEENS5_IJNS4_10UnderscoreESW_SW_EEEEENS4_13SM90_TMA_LOADENS4_14ComposedLayoutINS4_7SwizzleILi2ELi4ELi3EEENS4_18smem_ptr_flag_bitsILi8EEENSR_INS5_IJNSA_ILi8EEESF_EEENS5_IJSF_SC_EEEEEEEvNS4_8identityENS4_23SM90_TMA_LOAD_MULTICASTES19_vS1A_EENS_8epilogue10collective18CollectiveEpilogueINS1D_23Sm100TmaWarpSpecializedILi1ELi1ELi112ELb0ELb0EEEJSH_NS5_IJNSR_ISF_SC_EENSR_ISG_SC_EEEEEaSI_aSI_NS1D_6fusion15FusionCallbacksIS1H_NS1L_17LinearCombinationIaiaiLNS_15FloatRoundStyleE2EEESH_S1K_JEEENS4_5SM1004TMEM4LOAD26SM100_TMEM_LOAD_16dp32b16xESZ_NS10_INS11_ILi1ELi4ELi3EEES14_NSR_INS5_IJS15_NSA_ILi32EEEEEENS5_IJS1W_SC_EEEEEEENS4_39AutoVectorizingCopyWithAssumedAlignmentILi128EEENS4_14SM90_TMA_STOREES20_S22_S22_EEEvvEEEEvNT_6ParamsE,"ax",@progbits
	.align	128
.text._ZN7cutlass13device_kernelINS_4gemm6kernel13GemmUniversalIN4cute5tupleIJiiiiEEENS1_10collective13CollectiveMmaINS1_35MainloopSm100TmaUmmaWarpSpecializedILi11ELi2ELi4ENS5_IJNS4_1CILi2EEENSA_ILi1EEESC_EEEEENS5_IJNSA_ILi64EEENSA_ILi224EEESF_EEEaNS5_IJlSC_lEEEaSI_NS4_8TiledMMAINS4_8MMA_AtomIJNS4_15SM100_MMA_S8_SSIaaiLi64ELi224ELNS4_4UMMA5MajorE0ELSN_0ELNSM_8SaturateE0EEEEEENS4_6LayoutINS5_IJSC_SC_SC_EEENS5_IJNSA_ILi0EEEST_ST_EEEEENS5_IJNS4_10UnderscoreESW_SW_EEEEENS4_13SM90_TMA_LOADENS4_14ComposedLayoutINS4_7SwizzleILi2ELi4ELi3EEENS4_18smem_ptr_flag_bitsILi8EEENSR_INS5_IJNSA_ILi8EEESF_EEENS5_IJSF_SC_EEEEEEEvNS4_8identityENS4_23SM90_TMA_LOAD_MULTICASTES19_vS1A_EENS_8epilogue10collective18CollectiveEpilogueINS1D_23Sm100TmaWarpSpecializedILi1ELi1ELi112ELb0ELb0EEEJSH_NS5_IJNSR_ISF_SC_EENSR_ISG_SC_EEEEEaSI_aSI_NS1D_6fusion15FusionCallbacksIS1H_NS1L_17LinearCombinationIaiaiLNS_15FloatRoundStyleE2EEESH_S1K_JEEENS4_5SM1004TMEM4LOAD26SM100_TMEM_LOAD_16dp32b16xESZ_NS10_INS11_ILi1ELi4ELi3EEES14_NSR_INS5_IJS15_NSA_ILi32EEEEEENS5_IJS1W_SC_EEEEEEENS4_39AutoVectorizingCopyWithAssumedAlignmentILi128EEENS4_14SM90_TMA_STOREES20_S22_S22_EEEvvEEEEvNT_6ParamsE:
        .type           _ZN7cutlass13device_kernelINS_4gemm6kernel13GemmUniversalIN4cute5tupleIJiiiiEEENS1_10collective13CollectiveMmaINS1_35MainloopSm100TmaUmmaWarpSpecializedILi11ELi2ELi4ENS5_IJNS4_1CILi2EEENSA_ILi1EEESC_EEEEENS5_IJNSA_ILi64EEENSA_ILi224EEESF_EEEaNS5_IJlSC_lEEEaSI_NS4_8TiledMMAINS4_8MMA_AtomIJNS4_15SM100_MMA_S8_SSIaaiLi64ELi224ELNS4_4UMMA5MajorE0ELSN_0ELNSM_8SaturateE0EEEEEENS4_6LayoutINS5_IJSC_SC_SC_EEENS5_IJNSA_ILi0EEEST_ST_EEEEENS5_IJNS4_10UnderscoreESW_SW_EEEEENS4_13SM90_TMA_LOADENS4_14ComposedLayoutINS4_7SwizzleILi2ELi4ELi3EEENS4_18smem_ptr_flag_bitsILi8EEENSR_INS5_IJNSA_ILi8EEESF_EEENS5_IJSF_SC_EEEEEEEvNS4_8identityENS4_23SM90_TMA_LOAD_MULTICASTES19_vS1A_EENS_8epilogue10collective18CollectiveEpilogueINS1D_23Sm100TmaWarpSpecializedILi1ELi1ELi112ELb0ELb0EEEJSH_NS5_IJNSR_ISF_SC_EENSR_ISG_SC_EEEEEaSI_aSI_NS1D_6fusion15FusionCallbacksIS1H_NS1L_17LinearCombinationIaiaiLNS_15FloatRoundStyleE2EEESH_S1K_JEEENS4_5SM1004TMEM4LOAD26SM100_TMEM_LOAD_16dp32b16xESZ_NS10_INS11_ILi1ELi4ELi3EEES14_NSR_INS5_IJS15_NSA_ILi32EEEEEENS5_IJS1W_SC_EEEEEEENS4_39AutoVectorizingCopyWithAssumedAlignmentILi128EEENS4_14SM90_TMA_STOREES20_S22_S22_EEEvvEEEEvNT_6ParamsE,@function
        .size           _ZN7cutlass13device_kernelINS_4gemm6kernel13GemmUniversalIN4cute5tupleIJiiiiEEENS1_10collective13CollectiveMmaINS1_35MainloopSm100TmaUmmaWarpSpecializedILi11ELi2ELi4ENS5_IJNS4_1CILi2EEENSA_ILi1EEESC_EEEEENS5_IJNSA_ILi64EEENSA_ILi224EEESF_EEEaNS5_IJlSC_lEEEaSI_NS4_8TiledMMAINS4_8MMA_AtomIJNS4_15SM100_MMA_S8_SSIaaiLi64ELi224ELNS4_4UMMA5MajorE0ELSN_0ELNSM_8SaturateE0EEEEEENS4_6LayoutINS5_IJSC_SC_SC_EEENS5_IJNSA_ILi0EEEST_ST_EEEEENS5_IJNS4_10UnderscoreESW_SW_EEEEENS4_13SM90_TMA_LOADENS4_14ComposedLayoutINS4_7SwizzleILi2ELi4ELi3EEENS4_18smem_ptr_flag_bitsILi8EEENSR_INS5_IJNSA_ILi8EEESF_EEENS5_IJSF_SC_EEEEEEEvNS4_8identityENS4_23SM90_TMA_LOAD_MULTICASTES19_vS1A_EENS_8epilogue10collective18CollectiveEpilogueINS1D_23Sm100TmaWarpSpecializedILi1ELi1ELi112ELb0ELb0EEEJSH_NS5_IJNSR_ISF_SC_EENSR_ISG_SC_EEEEEaSI_aSI_NS1D_6fusion15FusionCallbacksIS1H_NS1L_17LinearCombinationIaiaiLNS_15FloatRoundStyleE2EEESH_S1K_JEEENS4_5SM1004TMEM4LOAD26SM100_TMEM_LOAD_16dp32b16xESZ_NS10_INS11_ILi1ELi4ELi3EEES14_NSR_INS5_IJS15_NSA_ILi32EEEEEENS5_IJS1W_SC_EEEEEEENS4_39AutoVectorizingCopyWithAssumedAlignmentILi128EEENS4_14SM90_TMA_STOREES20_S22_S22_EEEvvEEEEvNT_6ParamsE,(.L_x_163 - _ZN7cutlass13device_kernelINS_4gemm6kernel13GemmUniversalIN4cute5tupleIJiiiiEEENS1_10collective13CollectiveMmaINS1_35MainloopSm100TmaUmmaWarpSpecializedILi11ELi2ELi4ENS5_IJNS4_1CILi2EEENSA_ILi1EEESC_EEEEENS5_IJNSA_ILi64EEENSA_ILi224EEESF_EEEaNS5_IJlSC_lEEEaSI_NS4_8TiledMMAINS4_8MMA_AtomIJNS4_15SM100_MMA_S8_SSIaaiLi64ELi224ELNS4_4UMMA5MajorE0ELSN_0ELNSM_8SaturateE0EEEEEENS4_6LayoutINS5_IJSC_SC_SC_EEENS5_IJNSA_ILi0EEEST_ST_EEEEENS5_IJNS4_10UnderscoreESW_SW_EEEEENS4_13SM90_TMA_LOADENS4_14ComposedLayoutINS4_7SwizzleILi2ELi4ELi3EEENS4_18smem_ptr_flag_bitsILi8EEENSR_INS5_IJNSA_ILi8EEESF_EEENS5_IJSF_SC_EEEEEEEvNS4_8identityENS4_23SM90_TMA_LOAD_MULTICASTES19_vS1A_EENS_8epilogue10collective18CollectiveEpilogueINS1D_23Sm100TmaWarpSpecializedILi1ELi1ELi112ELb0ELb0EEEJSH_NS5_IJNSR_ISF_SC_EENSR_ISG_SC_EEEEEaSI_aSI_NS1D_6fusion15FusionCallbacksIS1H_NS1L_17LinearCombinationIaiaiLNS_15FloatRoundStyleE2EEESH_S1K_JEEENS4_5SM1004TMEM4LOAD26SM100_TMEM_LOAD_16dp32b16xESZ_NS10_INS11_ILi1ELi4ELi3EEES14_NSR_INS5_IJS15_NSA_ILi32EEEEEENS5_IJS1W_SC_EEEEEEENS4_39AutoVectorizingCopyWithAssumedAlignmentILi128EEENS4_14SM90_TMA_STOREES20_S22_S22_EEEvvEEEEvNT_6ParamsE)
        .other          _ZN7cutlass13device_kernelINS_4gemm6kernel13GemmUniversalIN4cute5tupleIJiiiiEEENS1_10collective13CollectiveMmaINS1_35MainloopSm100TmaUmmaWarpSpecializedILi11ELi2ELi4ENS5_IJNS4_1CILi2EEENSA_ILi1EEESC_EEEEENS5_IJNSA_ILi64EEENSA_ILi224EEESF_EEEaNS5_IJlSC_lEEEaSI_NS4_8TiledMMAINS4_8MMA_AtomIJNS4_15SM100_MMA_S8_SSIaaiLi64ELi224ELNS4_4UMMA5MajorE0ELSN_0ELNSM_8SaturateE0EEEEEENS4_6LayoutINS5_IJSC_SC_SC_EEENS5_IJNSA_ILi0EEEST_ST_EEEEENS5_IJNS4_10UnderscoreESW_SW_EEEEENS4_13SM90_TMA_LOADENS4_14ComposedLayoutINS4_7SwizzleILi2ELi4ELi3EEENS4_18smem_ptr_flag_bitsILi8EEENSR_INS5_IJNSA_ILi8EEESF_EEENS5_IJSF_SC_EEEEEEEvNS4_8identityENS4_23SM90_TMA_LOAD_MULTICASTES19_vS1A_EENS_8epilogue10collective18CollectiveEpilogueINS1D_23Sm100TmaWarpSpecializedILi1ELi1ELi112ELb0ELb0EEEJSH_NS5_IJNSR_ISF_SC_EENSR_ISG_SC_EEEEEaSI_aSI_NS1D_6fusion15FusionCallbacksIS1H_NS1L_17LinearCombinationIaiaiLNS_15FloatRoundStyleE2EEESH_S1K_JEEENS4_5SM1004TMEM4LOAD26SM100_TMEM_LOAD_16dp32b16xESZ_NS10_INS11_ILi1ELi4ELi3EEES14_NSR_INS5_IJS15_NSA_ILi32EEEEEENS5_IJS1W_SC_EEEEEEENS4_39AutoVectorizingCopyWithAssumedAlignmentILi128EEENS4_14SM90_TMA_STOREES20_S22_S22_EEEvvEEEEvNT_6ParamsE,@"STO_CUDA_ENTRY STV_DEFAULT"
_ZN7cutlass13device_kernelINS_4gemm6kernel13GemmUniversalIN4cute5tupleIJiiiiEEENS1_10collective13CollectiveMmaINS1_35MainloopSm100TmaUmmaWarpSpecializedILi11ELi2ELi4ENS5_IJNS4_1CILi2EEENSA_ILi1EEESC_EEEEENS5_IJNSA_ILi64EEENSA_ILi224EEESF_EEEaNS5_IJlSC_lEEEaSI_NS4_8TiledMMAINS4_8MMA_AtomIJNS4_15SM100_MMA_S8_SSIaaiLi64ELi224ELNS4_4UMMA5MajorE0ELSN_0ELNSM_8SaturateE0EEEEEENS4_6LayoutINS5_IJSC_SC_SC_EEENS5_IJNSA_ILi0EEEST_ST_EEEEENS5_IJNS4_10UnderscoreESW_SW_EEEEENS4_13SM90_TMA_LOADENS4_14ComposedLayoutINS4_7SwizzleILi2ELi4ELi3EEENS4_18smem_ptr_flag_bitsILi8EEENSR_INS5_IJNSA_ILi8EEESF_EEENS5_IJSF_SC_EEEEEEEvNS4_8identityENS4_23SM90_TMA_LOAD_MULTICASTES19_vS1A_EENS_8epilogue10collective18CollectiveEpilogueINS1D_23Sm100TmaWarpSpecializedILi1ELi1ELi112ELb0ELb0EEEJSH_NS5_IJNSR_ISF_SC_EENSR_ISG_SC_EEEEEaSI_aSI_NS1D_6fusion15FusionCallbacksIS1H_NS1L_17LinearCombinationIaiaiLNS_15FloatRoundStyleE2EEESH_S1K_JEEENS4_5SM1004TMEM4LOAD26SM100_TMEM_LOAD_16dp32b16xESZ_NS10_INS11_ILi1ELi4ELi3EEES14_NSR_INS5_IJS15_NSA_ILi32EEEEEENS5_IJS1W_SC_EEEEEEENS4_39AutoVectorizingCopyWithAssumedAlignmentILi128EEENS4_14SM90_TMA_STOREES20_S22_S22_EEEvvEEEEvNT_6ParamsE:
[----:B------:R-:W1:Y:S01]  /*0000*/  LDC R1, c[0x0][0x37c] ;  /* 0x0000df00ff017b82 */ /* 0x000e620000000800 */
[----:B------:R-:W2:Y:S01]  /*0010*/  S2R R2, SR_TID.X ;  /* 0x0000000000027919 */ /* 0x000ea20000002100 */
[----:B------:R-:W3:Y:S01]  /*0020*/  LDCU.64 UR8, c[0x0][0x890] ;  /* 0x00011200ff0877ac */ /* 0x000ee20008000a00 */
[----:B------:R-:W-:Y:S02]  /*0030*/  PRMT R237, RZ, 0x7610, R237 ;  /* 0x00007610ffed7816 */ /* 0x000fe400000000ed */
[----:B------:R-:W-:Y:S01]  /*0040*/  ELECT P3, URZ, PT ;  /* 0x0000000000ff782f */ /* 0x000fe20003860000 */
[----:B---3--:R-:W-:-:S04]  /*0050*/  UISETP.NE.U32.AND UP0, UPT, UR8, URZ, UPT ;  /* 0x000000ff0800728c */ /* 0x008fc8000bf05070 */
[----:B------:R-:W-:Y:S01]  /*0060*/  UISETP.NE.AND.EX UP0, UPT, UR9, URZ, UPT, UP0 ;  /* 0x000000ff0900728c */ /* 0x000fe2000bf05300 */
[----:B--2---:R-:W-:-:S05]  /*0070*/  SHF.R.U32.HI R242, RZ, 0x5, R2 ;  /* 0x00000005fff27819 */ /* 0x004fca0000011602 */
[----:B------:R-:W2:Y:S02]  /*0080*/  SHFL.IDX PT, R0, R242, RZ, 0x1f ;  /* 0x00001ffff2007589 */ /* 0x000ea400000e0000 */
[----:B--2---:R-:W-:Y:S01]  /*0090*/  R2UR UR20, R0 ;  /* 0x00000000001472ca */ /* 0x004fe200000e0000 */
[----:B-1----:R-:W-:-:S14]  /*00a0*/  BRA.U UP0, `(.L_x_0) ;  /* 0x0000000100307547 */ /* 0x002fdc000b800000 */
[----:B------:R-:W1:Y:S02]  /*00b0*/  LDCU.64 UR4, c[0x0][0x888] ;  /* 0x00011100ff0477ac */ /* 0x000e640008000a00 */
[----:B-1----:R-:W-:-:S04]  /*00c0*/  UISETP.NE.U32.AND UP0, UPT, UR4, URZ, UPT ;  /* 0x000000ff0400728c */ /* 0x002fc8000bf05070 */
[----:B------:R-:W-:-:S09]  /*00d0*/  UISETP.NE.AND.EX UP0, UPT, UR5, URZ, UPT, UP0 ;  /* 0x000000ff0500728c */ /* 0x000fd2000bf05300 */
[----:B------:R-:W-:Y:S05]  /*00e0*/  BRA.U !UP0, `(.L_x_1) ;  /* 0x0000000108147547 */ /* 0x000fea000b800000 */
[----:B------:R-:W1:Y:S01]  /*00f0*/  LDC.64 R124, c[0x0][0x888] ;  /* 0x00022200ff7c7b82 */ /* 0x000e620000000a00 */
[----:B------:R-:W1:Y:S02]  /*0100*/  LDCU.64 UR4, c[0x0][0x358] ;  /* 0x00006b00ff0477ac */ /* 0x000e640008000a00 */
[----:B-1----:R1:W5:Y:S01]  /*0110*/  LDG.E R124, desc[UR4][R124.64] ;  /* 0x000000047c7c7981 */ /* 0x002362000c1e1900 */
[----:B------:R-:W-:Y:S01]  /*0120*/  HFMA2 R237, -RZ, RZ, 0, 5.9604644775390625e-08 ;  /* 0x00000001ffed7431 */ /* 0x000fe200000001ff */
[----:B------:R-:W-:Y:S05]  /*0130*/  BRA `(.L_x_0) ;  /* 0x00000000000c7947 */ /* 0x000fea0003800000 */
.L_x_1:
[----:B------:R-:W1:Y:S01]  /*0140*/  LDCU UR4, c[0x0][0x880] ;  /* 0x00011000ff0477ac */ /* 0x000e620008000800 */
[----:B------:R-:W-:Y:S01]  /*0150*/  HFMA2 R237, -RZ, RZ, 0, 5.9604644775390625e-08 ;  /* 0x00000001ffed7431 */ /* 0x000fe200000001ff */
[----:B-1----:R-:W-:-:S07]  /*0160*/  MOV R124, UR4 ;  /* 0x00000004007c7c02 */ /* 0x002fce0008000f00 */
.L_x_0:
[----:B------:R-:W2:Y:S02]  /*0170*/  LDCU.64 UR4, c[0x0][0x8b0] ;  /* 0x00011600ff0477ac */ /* 0x000ea40008000a00 */
[----:B--2---:R-:W-:-:S04]  /*0180*/  UISETP.NE.U32.AND UP0, UPT, UR4, URZ, UPT ;  /* 0x000000ff0400728c */ /* 0x004fc8000bf05070 */
[----:B------:R-:W-:-:S09]  /*0190*/  UISETP.NE.AND.EX UP0, UPT, UR5, URZ, UPT, UP0 ;  /* 0x000000ff0500728c */ /* 0x000fd2000bf05300 */
[----:B------:R-:W-:Y:S05]  /*01a0*/  BRA.U UP0, `(.L_x_2) ;  /* 0x0000000100287547 */ /* 0x000fea000b800000 */
[----:B------:R-:W2:Y:S02]  /*01b0*/  LDCU.64 UR4, c[0x0][0x8a8] ;  /* 0x00011500ff0477ac */ /* 0x000ea40008000a00 */
[----:B--2---:R-:W-:-:S04]  /*01c0*/  UISETP.NE.U32.AND UP0, UPT, UR4, URZ, UPT ;  /* 0x000000ff0400728c */ /* 0x004fc8000bf05070 */
[----:B------:R-:W-:-:S09]  /*01d0*/  UISETP.NE.AND.EX UP0, UPT, UR5, URZ, UPT, UP0 ;  /* 0x000000ff0500728c */ /* 0x000fd2000bf05300 */
[----:B------:R-:W-:Y:S05]  /*01e0*/  BRA.U !UP0, `(.L_x_3) ;  /* 0x0000000108107547 */ /* 0x000fea000b800000 */
[----:B------:R-:W2:Y:S01]  /*01f0*/  LDC.64 R4, c[0x0][0x8a8] ;  /* 0x00022a00ff047b82 */ /* 0x000ea20000000a00 */
[----:B------:R-:W2:Y:S02]  /*0200*/  LDCU.64 UR4, c[0x0][0x358] ;  /* 0x00006b00ff0477ac */ /* 0x000ea40008000a00 */
[----:B--2---:R2:W5:Y:S01]  /*0210*/  LDG.E R121, desc[UR4][R4.64] ;  /* 0x0000000404797981 */ /* 0x004562000c1e1900 */
[----:B------:R-:W-:Y:S05]  /*0220*/  BRA `(.L_x_2) ;  /* 0x0000000000087947 */ /* 0x000fea0003800000 */
.L_x_3:
[----:B------:R-:W2:Y:S02]  /*0230*/  LDCU UR4, c[0x0][0x8a0] ;  /* 0x00011400ff0477ac */ /* 0x000ea40008000800 */
[----:B--2---:R-:W-:Y:S02]  /*0240*/  MOV R121, UR4 ;  /* 0x0000000400797c02 */ /* 0x004fe40008000f00 */
.L_x_2:
[----:B------:R-:W-:Y:S01]  /*0250*/  IMAD.U32 R0, RZ, RZ, UR20 ;  /* 0x00000014ff007e24 */ /* 0x000fe2000f8e00ff */
[----:B------:R-:W-:Y:S04]  /*0260*/  BSSY.RECONVERGENT B0, `(.L_x_4) ;  /* 0x000000c000007945 */ /* 0x000fe80003800200 */
[C---:B------:R-:W-:Y:S02]  /*0270*/  ISETP.NE.OR P1, PT, R0.reuse, 0x1, !P3 ;  /* 0x000000010000780c */ /* 0x040fe40005f25670 */
[----:B------:R-:W-:-:S11]  /*0280*/  ISETP.NE.OR P0, PT, R0, 0x3, !P3 ;  /* 0x000000030000780c */ /* 0x000fd60005f05670 */
[----:B------:R-:W-:Y:S05]  /*0290*/  @P1 BRA `(.L_x_5) ;  /* 0x0000000000201947 */ /* 0x000fea0003800000 */
[----:B------:R-:W3:Y:S02]  /*02a0*/  LDCU.64 UR4, c[0x0][0x348] ;  /* 0x00006900ff0477ac */ /* 0x000ee40008000a00 */
[----:B---3--:R-:W-:Y:S02]  /*02b0*/  UIADD3 UR6, UP1, UPT, UR4, 0x80, URZ ;  /* 0x0000008004067890 */ /* 0x008fe4000ff3e0ff */
[----:B------:R-:W-:Y:S02]  /*02c0*/  UIADD3 UR4, UP0, UPT, UR4, 0x180, URZ ;  /* 0x0000018004047890 */ /* 0x000fe4000ff1e0ff */
[----:B------:R-:W-:Y:S02]  /*02d0*/  UIADD3.X UR7, UPT, UPT, URZ, UR5, URZ, UP1, !UPT ;  /* 0x00000005ff077290 */ /* 0x000fe40008ffe4ff */
[----:B------:R-:W-:-:S07]  /*02e0*/  UIADD3.X UR5, UPT, UPT, URZ, UR5, URZ, UP0, !UPT ;  /* 0x00000005ff057290 */ /* 0x000fce00087fe4ff */
[----:B------:R3:W-:Y:S02]  /*02f0*/  UTMACCTL.PF [UR6] ;  /* 0x00000000060079b9 */ /* 0x0007e40008040000 */
[----:B------:R3:W-:Y:S02]  /*0300*/  UTMACCTL.PF [UR4] ;  /* 0x00000000040079b9 */ /* 0x0007e40008040000 */
[----:B---3--:R-:W-:Y:S01]  /*0310*/  NOP ;  /* 0x0000000000007918 */ /* 0x008fe20000000000 */
.L_x_5:
[----:B------:R-:W-:Y:S05]  /*0320*/  BSYNC.RECONVERGENT B0 ;  /* 0x0000000000007941 */ /* 0x000fea0003800200 */
.L_x_4:
[----:B------:R-:W-:Y:S04]  /*0330*/  BSSY.RECONVERGENT B0, `(.L_x_6) ;  /* 0x000000a000007945 */ /* 0x000fe80003800200 */
        /* <DEDUP_REMOVED lines=9> */
.L_x_7:
[----:B------:R-:W-:Y:S05]  /*03d0*/  BSYNC.RECONVERGENT B0 ;  /* 0x0000000000007941 */ /* 0x000fea0003800200 */
.L_x_6:
[----:B------:R-:W3:Y:S01]  /*03e0*/  LDCU.64 UR4, c[0x0][0x888] ;  /* 0x00011100ff0477ac */ /* 0x000ee20008000a00 */
[----:B------:R-:W-:Y:S02]  /*03f0*/  UISETP.EQ.U32.AND UP1, UPT, UR8, URZ, UPT ;  /* 0x000000ff0800728c */ /* 0x000fe4000bf22070 */
[----:B------:R-:W-:Y:S02]  /*0400*/  UPLOP3.LUT UP3, UPT, UPT, UPT, UPT, 0x80, 0x8 ;  /* 0x000000000008789c */ /* 0x000fe40003f6f070 */
[----:B---3--:R-:W-:-:S04]  /*0410*/  UISETP.NE.U32.AND UP0, UPT, UR4, URZ, UPT ;  /* 0x000000ff0400728c */ /* 0x008fc8000bf05070 */
[----:B------:R-:W-:-:S04]  /*0420*/  UISETP.NE.AND.EX UP2, UPT, UR5, URZ, UPT, UP0 ;  /* 0x000000ff0500728c */ /* 0x000fc8000bf45300 */
[----:B------:R-:W-:-:S04]  /*0430*/  UISETP.EQ.OR.EX UP4, UPT, UR9, URZ, !UP2, UP1 ;  /* 0x000000ff0900728c */ /* 0x000fc8000d782710 */
[----:B------:R-:W-:-:S05]  /*0440*/  UP2UR UR58, UPR, URZ, 0x10 ;  /* 0x00000010ff3a7883 */ /* 0x000fca0008000000 */
[----:B------:R-:W-:Y:S07]  /*0450*/  BRA.U !UP4, `(.L_x_8) ;  /* 0x000000010c207547 */ /* 0x000fee000b800000 */
[----:B-----5:R-:W-:Y:S01]  /*0460*/  R2UR UR5, R124 ;  /* 0x000000007c0572ca */ /* 0x020fe200000e0000 */
[----:B------:R-:W-:Y:S02]  /*0470*/  UISETP.NE.U32.AND UP1, UPT, UR8, URZ, UPT ;  /* 0x000000ff0800728c */ /* 0x000fe4000bf25070 */
[----:B------:R-:W-:Y:S02]  /*0480*/  USEL UR4, URZ, 0xffffffff, UP2 ;  /* 0xffffffffff047887 */ /* 0x000fe40009000000 */
[----:B------:R-:W-:-:S08]  /*0490*/  UISETP.NE.AND.EX UP1, UPT, UR9, URZ, UPT, UP1 ;  /* 0x000000ff0900728c */ /* 0x000fd0000bf25310 */
[----:B------:R-:W-:-:S04]  /*04a0*/  UISETP.NE.AND UP0, UPT, UR5, URZ, UPT ;  /* 0x000000ff0500728c */ /* 0x000fc8000bf05270 */
[----:B------:R-:W-:-:S04]  /*04b0*/  @!UP1 USEL UR4, URZ, 0xffffffff, UP0 ;  /* 0xffffffffff049887 */ /* 0x000fc80008000000 */
[----:B------:R-:W-:-:S04]  /*04c0*/  ULOP3.LUT UR4, UR4, 0x1, URZ, 0xc0, !UPT ;  /* 0x0000000104047892 */ /* 0x000fc8000f8ec0ff */
[----:B------:R-:W-:Y:S02]  /*04d0*/  UISETP.NE.U32.AND UP3, UPT, UR4, 0x1, UPT ;  /* 0x000000010400788c */ /* 0x000fe4000bf65070 */
.L_x_8:
[----:B------:R-:W3:Y:S02]  /*04e0*/  SHFL.IDX PT, R3, R242, RZ, 0x1f ;  /* 0x00001ffff2037589 */ /* 0x000ee400000e0000 */
[----:B---3--:R-:W-:-:S13]  /*04f0*/  ISETP.NE.AND P0, PT, R3, RZ, PT ;  /* 0x000000ff0300720c */ /* 0x008fda0003f05270 */
[----:B------:R-:W-:Y:S05]  /*0500*/  @P0 BRA `(.L_x_9) ;  /* 0x00000000009c0947 */ /* 0x000fea0003800000 */
[----:B------:R-:W-:Y:S01]  /*0510*/  ELECT P0, URZ, PT ;  /* 0x0000000000ff782f */ /* 0x000fe20003800000 */
[----:B------:R-:W-:-:S12]  /*0520*/  BSSY.RECONVERGENT B0, `(.L_x_9) ;  /* 0x0000025000007945 */ /* 0x000fd80003800200 */
[----:B------:R-:W-:Y:S05]  /*0530*/  @!P0 BRA `(.L_x_10) ;  /* 0x00000000008c8947 */ /* 0x000fea0003800000 */
[----:B------:R-:W3:Y:S01]  /*0540*/  S2UR UR4, SR_CgaCtaId ;  /* 0x00000000000479c3 */ /* 0x000ee20000008800 */
[----:B------:R-:W-:Y:S01]  /*0550*/  UMOV UR5, 0x400 ;  /* 0x0000040000057882 */ /* 0x000fe20000000000 */
[----:B------:R-:W-:Y:S01]  /*0560*/  UMOV UR8, 0x1 ;  /* 0x0000000100087882 */ /* 0x000fe20000000000 */
[----:B------:R-:W-:Y:S01]  /*0570*/  UMOV UR6, 0x2 ;  /* 0x0000000200067882 */ /* 0x000fe20000000000 */
[----:B------:R-:W-:-:S04]  /*0580*/  UIADD3 UR8, UPT, UPT, -UR8, 0x100000, URZ ;  /* 0x0010000008087890 */ /* 0x000fc8000fffe1ff */
[----:B------:R-:W-:Y:S02]  /*0590*/  USHF.L.U32 UR9, UR8, 0xb, URZ ;  /* 0x0000000b08097899 */ /* 0x000fe400080006ff */
[----:B------:R-:W-:Y:S02]  /*05a0*/  USHF.L.U32 UR8, UR8, 0x1, URZ ;  /* 0x0000000108087899 */ /* 0x000fe400080006ff */
[----:B------:R-:W-:-:S04]  /*05b0*/  UIADD3 UR6, UPT, UPT, -UR6, 0x100000, URZ ;  /* 0x0010000006067890 */ /* 0x000fc8000fffe1ff */
[----:B------:R-:W-:Y:S02]  /*05c0*/  USHF.L.U32 UR7, UR6, 0xb, URZ ;  /* 0x0000000b06077899 */ /* 0x000fe400080006ff */
[----:B------:R-:W-:Y:S02]  /*05d0*/  USHF.L.U32 UR6, UR6, 0x1, URZ ;  /* 0x0000000106067899 */ /* 0x000fe400080006ff */
[----:B---3--:R-:W-:Y:S01]  /*05e0*/  ULEA UR4, UR4, UR5, 0x18 ;  /* 0x0000000504047291 */ /* 0x008fe2000f8ec0ff */
[----:B------:R-:W3:Y:S11]  /*05f0*/  FENCE.VIEW.ASYNC.S ;  /* 0x00000000000073c6 */ /* 0x000ef60000000000 */
[----:B---3--:R3:W4:Y:S01]  /*0600*/  SYNCS.EXCH.64 URZ, [UR4], UR8 ;  /* 0x0000000804ff75b2 */ /* 0x0087220008000100 */
[----:B------:R3:W1:Y:S01]  /*0610*/  SYNCS.EXCH.64 URZ, [UR4+0x58], UR6 ;  /* 0x0000580604ff75b2 */ /* 0x0006620008000100 */
        /* <DEDUP_REMOVED lines=19> */
[----:B------:R3:W1:Y:S02]  /*0750*/  SYNCS.EXCH.64 URZ, [UR4+0xa8], UR6 ;  /* 0x0000a80604ff75b2 */ /* 0x0006640008000100 */
[----:B---3--:R-:W-:Y:S01]  /*0760*/  NOP ;  /* 0x0000000000007918 */ /* 0x008fe20000000000 */
.L_x_10:
[----:B------:R-:W-:Y:S05]  /*0770*/  BSYNC.RECONVERGENT B0 ;  /* 0x0000000000007941 */ /* 0x000fea0003800200 */
.L_x_9:
[----:B------:R-:W3:Y:S01]  /*0780*/  SHFL.IDX PT, R3, R242, RZ, 0x1f ;  /* 0x00001ffff2037589 */ /* 0x000ee200000e0000 */
[----:B------:R-:W-:Y:S01]  /*0790*/  NOP ;  /* 0x0000000000007918 */ /* 0x000fe20000000000 */
[----:B---3--:R-:W-:-:S13]  /*07a0*/  ISETP.NE.AND P0, PT, R3, 0x1, PT ;  /* 0x000000010300780c */ /* 0x008fda0003f05270 */
[----:B------:R-:W-:Y:S05]  /*07b0*/  @P0 BRA `(.L_x_11) ;  /* 0x0000000000400947 */ /* 0x000fea0003800000 */
        /* <DEDUP_REMOVED lines=9> */
[----:B------:R-:W-:Y:S01]  /*0850*/  USHF.L.U32 UR6, UR6, 0x1, URZ ;  /* 0x0000000106067899 */ /* 0x000fe200080006ff */
[----:B------:R-:W-:Y:S01]  /*0860*/  ELECT P0, URZ, PT ;  /* 0x0000000000ff782f */ /* 0x000fe20003800000 */
[----:B---3--:R-:W-:Y:S01]  /*0870*/  ULEA UR4, UR4, UR5, 0x18 ;  /* 0x0000000504047291 */ /* 0x008fe2000f8ec0ff */
[----:B------:R-:W3:Y:S11]  /*0880*/  FENCE.VIEW.ASYNC.S ;  /* 0x00000000000073c6 */ /* 0x000ef60000000000 */
[----:B---3--:R3:W1:Y:S01]  /*0890*/  SYNCS.EXCH.64 URZ, [UR4+0xb0], UR8 ;  /* 0x0000b00804ff75b2 */ /* 0x0086620008000100 */
[----:B------:R3:W1:Y:S01]  /*08a0*/  SYNCS.EXCH.64 URZ, [UR4+0xb8], UR6 ;  /* 0x0000b80604ff75b2 */ /* 0x0006620008000100 */
[----:B------:R-:W-:Y:S01]  /*08b0*/  NOP ;  /* 0x0000000000007918 */ /* 0x000fe20000000000 */
.L_x_11:
[----:B------:R-:W2:Y:S01]  /*08c0*/  SHFL.IDX PT, R3, R242, RZ, 0x1f ;  /* 0x00001ffff2037589 */ /* 0x000ea200000e0000 */
[----:B------:R-:W-:Y:S01]  /*08d0*/  NOP ;  /* 0x0000000000007918 */ /* 0x000fe20000000000 */
[----:B--2---:R-:W-:-:S13]  /*08e0*/  ISETP.NE.AND P0, PT, R3, 0x3, PT ;  /* 0x000000030300780c */ /* 0x004fda0003f05270 */
[----:B------:R-:W-:Y:S05]  /*08f0*/  @P0 BRA `(.L_x_12) ;  /* 0x0000000000300947 */ /* 0x000fea0003800000 */
[----:B---3--:R-:W2:Y:S01]  /*0900*/  S2UR UR4, SR_CgaCtaId ;  /* 0x00000000000479c3 */ /* 0x008ea20000008800 */
[----:B------:R-:W-:Y:S01]  /*0910*/  UMOV UR6, 0x400 ;  /* 0x0000040000067882 */ /* 0x000fe20000000000 */
[----:B------:R-:W-:Y:S01]  /*0920*/  UMOV UR5, 0x20 ;  /* 0x0000002000057882 */ /* 0x000fe20000000000 */
[----:B------:R-:W-:Y:S01]  /*0930*/  ELECT P0, URZ, PT ;  /* 0x0000000000ff782f */ /* 0x000fe20003800000 */
[----:B--2---:R-:W-:Y:S02]  /*0940*/  ULEA UR6, UR4, UR6, 0x18 ;  /* 0x0000000604067291 */ /* 0x004fe4000f8ec0ff */
[----:B------:R-:W-:-:S04]  /*0950*/  UIADD3 UR4, UPT, UPT, -UR5, 0x100000, URZ ;  /* 0x0010000005047890 */ /* 0x000fc8000fffe1ff */
[----:B------:R-:W-:Y:S02]  /*0960*/  USHF.L.U32 UR5, UR4, 0xb, URZ ;  /* 0x0000000b04057899 */ /* 0x000fe400080006ff */
[----:B------:R-:W-:Y:S01]  /*0970*/  USHF.L.U32 UR4, UR4, 0x1, URZ ;  /* 0x0000000104047899 */ /* 0x000fe200080006ff */
[----:B------:R-:W2:Y:S11]  /*0980*/  FENCE.VIEW.ASYNC.S ;  /* 0x00000000000073c6 */ /* 0x000eb60000000000 */
[----:B--2---:R2:W3:Y:S01]  /*0990*/  SYNCS.EXCH.64 URZ, [UR6+0xc0], UR4 ;  /* 0x0000c00406ff75b2 */ /* 0x0044e20008000100 */
[----:B------:R2:W1:Y:S01]  /*09a0*/  SYNCS.EXCH.64 URZ, [UR6+0xc8], UR4 ;  /* 0x0000c80406ff75b2 */ /* 0x0004620008000100 */
[----:B------:R-:W-:Y:S01]  /*09b0*/  NOP ;  /* 0x0000000000007918 */ /* 0x000fe20000000000 */
.L_x_12:
[----:B------:R-:W4:Y:S01]  /*09c0*/  SHFL.IDX PT, R3, R242, RZ, 0x1f ;  /* 0x00001ffff2037589 */ /* 0x000f2200000e0000 */
[----:B------:R-:W-:Y:S01]  /*09d0*/  NOP ;  /* 0x0000000000007918 */ /* 0x000fe20000000000 */
[----:B----4-:R-:W-:-:S13]  /*09e0*/  ISETP.NE.AND P0, PT, R3, 0x4, PT ;  /* 0x000000040300780c */ /* 0x010fda0003f05270 */
[----:B------:R-:W-:Y:S05]  /*09f0*/  @P0 BRA `(.L_x_13) ;  /* 0x00000000004c0947 */ /* 0x000fea0003800000 */
[----:B--23--:R-:W2:Y:S01]  /*0a00*/  S2UR UR6, SR_CgaCtaId ;  /* 0x00000000000679c3 */ /* 0x00cea20000008800 */
[----:B------:R-:W-:Y:S01]  /*0a10*/  UMOV UR4, 0x1e0 ;  /* 0x000001e000047882 */ /* 0x000fe20000000000 */
[----:B------:R-:W-:Y:S01]  /*0a20*/  UMOV UR5, 0x400 ;  /* 0x0000040000057882 */ /* 0x000fe20000000000 */
[----:B------:R-:W-:Y:S01]  /*0a30*/  USEL UR4, UR4, 0x1a0, UP3 ;  /* 0x000001a004047887 */ /* 0x000fe20009800000 */
[----:B------:R-:W-:Y:S01]  /*0a40*/  UMOV UR8, 0x1 ;  /* 0x0000000100087882 */ /* 0x000fe20000000000 */
[----:B------:R-:W-:Y:S01]  /*0a50*/  ELECT P0, URZ, PT ;  /* 0x0000000000ff782f */ /* 0x000fe20003800000 */
[----:B------:R-:W-:-:S04]  /*0a60*/  UIADD3 UR8, UPT, UPT, -UR8, 0x100000, URZ ;  /* 0x0010000008087890 */ /* 0x000fc8000fffe1ff */
[----:B------:R-:W-:Y:S02]  /*0a70*/  USHF.L.U32 UR9, UR8, 0xb, URZ ;  /* 0x0000000b08097899 */ /* 0x000fe400080006ff */
[----:B------:R-:W-:Y:S02]  /*0a80*/  USHF.L.U32 UR8, UR8, 0x1, URZ ;  /* 0x0000000108087899 */ /* 0x000fe400080006ff */
[----:B--2---:R-:W-:Y:S02]  /*0a90*/  ULEA UR6, UR6, UR5, 0x18 ;  /* 0x0000000506067291 */ /* 0x004fe4000f8ec0ff */
[----:B------:R-:W-:-:S04]  /*0aa0*/  UIADD3 UR4, UPT, UPT, -UR4, 0x100000, URZ ;  /* 0x0010000004047890 */ /* 0x000fc8000fffe1ff */
[----:B------:R-:W-:Y:S02]  /*0ab0*/  USHF.L.U32 UR5, UR4, 0xb, URZ ;  /* 0x0000000b04057899 */ /* 0x000fe400080006ff */
[----:B------:R-:W-:Y:S01]  /*0ac0*/  USHF.L.U32 UR4, UR4, 0x1, URZ ;  /* 0x0000000104047899 */ /* 0x000fe200080006ff */
[----:B------:R-:W2:Y:S03]  /*0ad0*/  FENCE.VIEW.ASYNC.S ;  /* 0x00000000000073c6 */ /* 0x000ea60000000000 */
[----:B--2---:R4:W2:Y:S08]  /*0ae0*/  SYNCS.EXCH.64 URZ, [UR6+0xd0], UR8 ;  /* 0x0000d00806ff75b2 */ /* 0x0048b00008000100 */
[----:B------:R4:W3:Y:S01]  /*0af0*/  SYNCS.EXCH.64 URZ, [UR6+0xe0], UR4 ;  /* 0x0000e00406ff75b2 */ /* 0x0008e20008000100 */
[----:B------:R4:W1:Y:S01]  /*0b00*/  SYNCS.EXCH.64 URZ, [UR6+0xd8], UR8 ;  /* 0x0000d80806ff75b2 */ /* 0x0008620008000100 */
[----:B------:R4:W1:Y:S02]  /*0b10*/  SYNCS.EXCH.64 URZ, [UR6+0xe8], UR4 ;  /* 0x0000e80406ff75b2 */ /* 0x0008640008000100 */
[----:B----4-:R-:W-:Y:S01]  /*0b20*/  NOP ;  /* 0x0000000000007918 */ /* 0x010fe20000000000 */
.L_x_13:
[----:B------:R-:W4:Y:S01]  /*0b30*/  SHFL.IDX PT, R3, R242, RZ, 0x1f ;  /* 0x00001ffff2037589 */ /* 0x000f2200000e0000 */
[----:B------:R-:W-:Y:S01]  /*0b40*/  NOP ;  /* 0x0000000000007918 */ /* 0x000fe20000000000 */
[----:B----4-:R-:W-:-:S13]  /*0b50*/  ISETP.NE.AND P0, PT, R3, 0x5, PT ;  /* 0x000000050300780c */ /* 0x010fda0003f05270 */
[----:B------:R-:W-:Y:S05]  /*0b60*/  @P0 BRA `(.L_x_14) ;  /* 0x0000000000580947 */ /* 0x000fea0003800000 */
[----:B--23--:R-:W2:Y:S01]  /*0b70*/  S2UR UR4, SR_CgaCtaId ;  /* 0x00000000000479c3 */ /* 0x00cea20000008800 */
        /* <DEDUP_REMOVED lines=10> */
[----:B--2---:R-:W-:Y:S01]  /*0c20*/  ULEA UR4, UR4, UR5, 0x18 ;  /* 0x0000000504047291 */ /* 0x004fe2000f8ec0ff */
[----:B------:R-:W2:Y:S11]  /*0c30*/  FENCE.VIEW.ASYNC.S ;  /* 0x00000000000073c6 */ /* 0x000eb60000000000 */
[----:B--2---:R4:W2:Y:S01]  /*0c40*/  SYNCS.EXCH.64 URZ, [UR4+0xf0], UR8 ;  /* 0x0000f00804ff75b2 */ /* 0x0048a20008000100 */
[----:B------:R4:W3:Y:S01]  /*0c50*/  SYNCS.EXCH.64 URZ, [UR4+0x110], UR6 ;  /* 0x0001100604ff75b2 */ /* 0x0008e20008000100 */
[----:B------:R4:W1:Y:S01]  /*0c60*/  SYNCS.EXCH.64 URZ, [UR4+0xf8], UR8 ;  /* 0x0000f80804ff75b2 */ /* 0x0008620008000100 */
[----:B------:R4:W1:Y:S01]  /*0c70*/  SYNCS.EXCH.64 URZ, [UR4+0x118], UR6 ;  /* 0x0001180604ff75b2 */ /* 0x0008620008000100 */
[----:B------:R4:W1:Y:S01]  /*0c80*/  SYNCS.EXCH.64 URZ, [UR4+0x100], UR8 ;  /* 0x0001000804ff75b2 */ /* 0x0008620008000100 */
[----:B------:R4:W1:Y:S01]  /*0c90*/  SYNCS.EXCH.64 URZ, [UR4+0x120], UR6 ;  /* 0x0001200604ff75b2 */ /* 0x0008620008000100 */
[----:B------:R4:W1:Y:S01]  /*0ca0*/  SYNCS.EXCH.64 URZ, [UR4+0x108], UR8 ;  /* 0x0001080804ff75b2 */ /* 0x0008620008000100 */
[----:B------:R4:W1:Y:S02]  /*0cb0*/  SYNCS.EXCH.64 URZ, [UR4+0x128], UR6 ;  /* 0x0001280604ff75b2 */ /* 0x0008640008000100 */
[----:B----4-:R-:W-:Y:S01]  /*0cc0*/  NOP ;  /* 0x0000000000007918 */ /* 0x010fe20000000000 */
.L_x_14:
[----:B------:R-:W4:Y:S01]  /*0cd0*/  SHFL.IDX PT, R3, R242, RZ, 0x1f ;  /* 0x00001ffff2037589 */ /* 0x000f2200000e0000 */
[----:B------:R-:W1:Y:S01]  /*0ce0*/  S2UR UR38, SR_CgaCtaId ;  /* 0x00000000002679c3 */ /* 0x000e620000008800 */
[----:B------:R-:W-:Y:S01]  /*0cf0*/  NOP ;  /* 0x0000000000007918 */ /* 0x000fe20000000000 */
[----:B----4-:R-:W-:-:S13]  /*0d00*/  ISETP.NE.AND P0, PT, R3, 0x3, PT ;  /* 0x000000030300780c */ /* 0x010fda0003f05270 */
[----:B-1----:R-:W-:Y:S05]  /*0d10*/  @P0 BRA `(.L_x_15) ;  /* 0x0000000000340947 */ /* 0x002fea0003800000 */
[----:B--23--:R-:W-:Y:S01]  /*0d20*/  UMOV UR4, 0x400 ;  /* 0x0000040000047882 */ /* 0x00cfe20000000000 */
[----:B------:R-:W-:Y:S01]  /*0d30*/  UMOV UR6, 0x20 ;  /* 0x0000002000067882 */ /* 0x000fe20000000000 */
[----:B------:R-:W-:Y:S02]  /*0d40*/  ULEA UR4, UR38, UR4, 0x18 ;  /* 0x0000000426047291 */ /* 0x000fe4000f8ec0ff */
[----:B------:R-:W-:-:S04]  /*0d50*/  UIADD3 UR6, UPT, UPT, -UR6, 0x100000, URZ ;  /* 0x0010000006067890 */ /* 0x000fc8000fffe1ff */
[----:B------:R-:W-:Y:S02]  /*0d60*/  USHF.L.U32 UR7, UR6, 0xb, URZ ;  /* 0x0000000b06077899 */ /* 0x000fe400080006ff */
[----:B------:R-:W-:Y:S01]  /*0d70*/  USHF.L.U32 UR6, UR6, 0x1, URZ ;  /* 0x0000000106067899 */ /* 0x000fe200080006ff */
[----:B------:R-:W-:Y:S01]  /*0d80*/  ELECT P0, URZ, PT ;  /* 0x0000000000ff782f */ /* 0x000fe20003800000 */
[----:B------:R-:W1:Y:S10]  /*0d90*/  FENCE.VIEW.ASYNC.S ;  /* 0x00000000000073c6 */ /* 0x000e740000000000 */
[----:B-1----:R1:W4:Y:S01]  /*0da0*/  SYNCS.EXCH.64 URZ, [UR4+0x130], UR6 ;  /* 0x0001300604ff75b2 */ /* 0x0023220008000100 */
[----:B------:R1:W2:Y:S01]  /*0db0*/  SYNCS.EXCH.64 URZ, [UR4+0x140], UR6 ;  /* 0x0001400604ff75b2 */ /* 0x0002a20008000100 */
[----:B------:R1:W3:Y:S01]  /*0dc0*/  SYNCS.EXCH.64 URZ, [UR4+0x138], UR6 ;  /* 0x0001380604ff75b2 */ /* 0x0002e20008000100 */
[----:B------:R1:W1:Y:S01]  /*0dd0*/  SYNCS.EXCH.64 URZ, [UR4+0x148], UR6 ;  /* 0x0001480604ff75b2 */ /* 0x0002620008000100 */
[----:B------:R-:W-:Y:S01]  /*0de0*/  NOP ;  /* 0x0000000000007918 */ /* 0x000fe20000000000 */
.L_x_15:
[----:B-123--:R-:W1:Y:S01]  /*0df0*/  LDCU UR4, c[0x0][0x36c] ;  /* 0x00006d80ff0477ac */ /* 0x00ee620008000800 */
[----:B------:R-:W-:Y:S01]  /*0e00*/  ISETP.NE.OR P3, PT, R0, 0x2, !P3 ;  /* 0x000000020000780c */ /* 0x000fe20005f65670 */
[----:B------:R-:W-:Y:S01]  /*0e10*/  NOP ;  /* 0x0000000000007918 */ /* 0x000fe20000000000 */
[----:B------:R-:W-:Y:S01]  /*0e20*/  LOP3.LUT R0, R2, 0x1f, RZ, 0xc0, !PT ;  /* 0x0000001f02007812 */ /* 0x000fe200078ec0ff */
[----:B------:R-:W-:Y:S02]  /*0e30*/  UISETP.NE.AND UP4, UPT, UR20, 0x2, UPT ;  /* 0x000000021400788c */ /* 0x000fe4000bf85270 */
[----:B------:R-:W-:Y:S02]  /*0e40*/  UISETP.NE.AND UP5, UPT, UR20, URZ, UPT ;  /* 0x000000ff1400728c */ /* 0x000fe4000bfa5270 */
[----:B-1----:R-:W-:-:S09]  /*0e50*/  UISETP.EQ.U32.AND UP6, UPT, UR4, 0x1, UPT ;  /* 0x000000010400788c */ /* 0x002fd2000bfc2070 */
[----:B------:R-:W-:Y:S05]  /*0e60*/  BRA.U !UP6, `(.L_x_16) ;  /* 0x000000010e087547 */ /* 0x000fea000b800000 */
[----:B----4-:R-:W-:Y:S01]  /*0e70*/  UCGABAR_ARV ;  /* 0x00000000000079c7 */ /* 0x010fe20008000000 */
[----:B------:R-:W-:Y:S05]  /*0e80*/  BRA `(.L_x_17) ;  /* 0x0000000000047947 */ /* 0x000fea0003800000 */
.L_x_16:
[----:B----4-:R-:W-:Y:S01]  /*0e90*/  NOP ;  /* 0x0000000000007918 */ /* 0x010fe20000000000 */
.L_x_17:
[----:B------:R-:W1:Y:S01]  /*0ea0*/  S2UR UR45, SR_CTAID.X ;  /* 0x00000000002d79c3 */ /* 0x000e620000002500 */
[----:B------:R-:W-:-:S05]  /*0eb0*/  CS2R.32 R4, SR_CgaSize ;  /* 0x0000000000047805 */ /* 0x000fca0000008a00 */
[----:B------:R-:W-:-:S05]  /*0ec0*/  IMAD R4, R4, -0xa0, RZ ;  /* 0xffffff6004047824 */ /* 0x000fca00078e02ff */
[----:B------:R-:W-:-:S14]  /*0ed0*/  R2UR UR5, R4 ;  /* 0x00000000040572ca */ /* 0x000fdc00000e0000 */
[----:B------:R-:W2:Y:S01]  /*0ee0*/  LDCU UR5, c[0x0][UR5+0x2b0] ;  /* 0x00005600050577ac */ /* 0x000ea20008000800 */
[----:B------:R-:W-:-:S05]  /*0ef0*/  CS2R.32 R4, SR_CgaSize ;  /* 0x0000000000047805 */ /* 0x000fca0000008a00 */
[----:B------:R-:W-:-:S05]  /*0f00*/  IMAD R4, R4, -0xa0, RZ ;  /* 0xffffff6004047824 */ /* 0x000fca00078e02ff */
[----:B------:R-:W-:-:S14]  /*0f10*/  R2UR UR4, R4 ;  /* 0x00000000040472ca */ /* 0x000fdc00000e0000 */
[----:B------:R-:W3:Y:S01]  /*0f20*/  LDCU UR4, c[0x0][UR4+0x2b4] ;  /* 0x00005680040477ac */ /* 0x000ee20008000800 */
[----:B------:R-:W4:Y:S01]  /*0f30*/  S2UR UR46, SR_CTAID.Y ;  /* 0x00000000002e79c3 */ /* 0x000f220000002600 */
[----:B------:R-:W-:-:S05]  /*0f40*/  CS2R.32 R4, SR_CgaSize ;  /* 0x0000000000047805 */ /* 0x000fca0000008a00 */
[----:B------:R-:W-:-:S05]  /*0f50*/  IMAD R4, R4, -0xa0, RZ ;  /* 0xffffff6004047824 */ /* 0x000fca00078e02ff */
[----:B------:R-:W-:-:S14]  /*0f60*/  R2UR UR57, R4 ;  /* 0x00000000043972ca */ /* 0x000fdc00000e0000 */
[----:B------:R-:W3:Y:S01]  /*0f70*/  LDCU UR57, c[0x0][UR57+0x2a0] ;  /* 0x00005400393977ac */ /* 0x000ee20008000800 */
[----:B------:R-:W-:-:S05]  /*0f80*/  CS2R.32 R4, SR_CgaSize ;  /* 0x0000000000047805 */ /* 0x000fca0000008a00 */
[----:B------:R-:W-:-:S05]  /*0f90*/  IMAD R4, R4, -0xa0, RZ ;  /* 0xffffff6004047824 */ /* 0x000fca00078e02ff */
[----:B------:R-:W-:-:S14]  /*0fa0*/  R2UR UR56, R4 ;  /* 0x00000000043872ca */ /* 0x000fdc00000e0000 */
[----:B------:R-:W3:Y:S01]  /*0fb0*/  LDCU UR56, c[0x0][UR56+0x2a4] ;  /* 0x00005480383877ac */ /* 0x000ee20008000800 */
[----:B------:R-:W3:Y:S01]  /*0fc0*/  LDCU UR21, c[0x0][0xb24] ;  /* 0x00016480ff1577ac */ /* 0x000ee20008000800 */
[----:B------:R-:W3:Y:S01]  /*0fd0*/  LDCU UR42, c[0x0][0xb24] ;  /* 0x00016480ff2a77ac */ /* 0x000ee20008000800 */
[----:B-1----:R-:W-:Y:S01]  /*0fe0*/  I2FP.F32.U32 R4, UR45 ;  /* 0x0000002d00047c45 */ /* 0x002fe20008201000 */
[----:B------:R-:W1:Y:S04]  /*0ff0*/  LDCU UR23, c[0x0][0xb30] ;  /* 0x00016600ff1777ac */ /* 0x000e680008000800 */
[----:B--2---:R-:W-:Y:S01]  /*1000*/  FMUL R4, R4, UR5 ;  /* 0x0000000504047c20 */ /* 0x004fe20008400000 */
[----:B----4-:R-:W-:-:S05]  /*1010*/  I2FP.F32.U32 R3, UR46 ;  /* 0x0000002e00037c45 */ /* 0x010fca0008201000 */
[----:B------:R-:W2:Y:S01]  /*1020*/  F2I.U32.TRUNC.NTZ R4, R4 ;  /* 0x0000000400047305 */ /* 0x000ea2000020f000 */
[----:B---3--:R-:W-:Y:S01]  /*1030*/  FMUL R3, R3, UR4 ;  /* 0x0000000403037c20 */ /* 0x008fe20008400000 */
[----:B------:R-:W-:-:S04]  /*1040*/  ULOP3.LUT UR4, UR38, 0x1, URZ, 0xc0, !UPT ;  /* 0x0000000126047892 */ /* 0x000fc8000f8ec0ff */
[----:B------:R-:W-:Y:S02]  /*1050*/  UISETP.NE.U32.AND UP0, UPT, UR4, 0x1, UPT ;  /* 0x000000010400788c */ /* 0x000fe4000bf05070 */
[----:B------:R-:W3:Y:S02]  /*1060*/  F2I.U32.TRUNC.NTZ R3, R3 ;  /* 0x0000000300037305 */ /* 0x000ee4000020f000 */
[----:B------:R-:W-:Y:S01]  /*1070*/  USEL UR4, URZ, 0x1c00, UP0 ;  /* 0x00001c00ff047887 */ /* 0x000fe20008000000 */
[----:B--2---:R-:W-:Y:S02]  /*1080*/  R2UR UR6, R4 ;  /* 0x00000000040672ca */ /* 0x004fe400000e0000 */
[----:B---3--:R-:W-:Y:S02]  /*1090*/  R2UR UR5, R3 ;  /* 0x00000000030572ca */ /* 0x008fe400000e0000 */
[----:B------:R-:W-:-:S09]  /*10a0*/  PRMT R3, RZ, 0x7610, R3 ;  /* 0x00007610ff037816 */ /* 0x000fd20000000003 */
[----:B------:R-:W-:-:S04]  /*10b0*/  UIADD3 UR6, UPT, UPT, -UR6, URZ, URZ ;  /* 0x000000ff06067290 */ /* 0x000fc8000fffe1ff */
[----:B------:R-:W-:Y:S02]  /*10c0*/  UIMAD UR57, UR57, UR6, UR45 ;  /* 0x00000006393972a4 */ /* 0x000fe4000f8e022d */
[----:B------:R-:W-:-:S04]  /*10d0*/  UIADD3 UR5, UPT, UPT, -UR5, URZ, URZ ;  /* 0x000000ff05057290 */ /* 0x000fc8000fffe1ff */
[----:B------:R-:W-:Y:S01]  /*10e0*/  UIMAD UR56, UR56, UR5, UR46 ;  /* 0x00000005383872a4 */ /* 0x000fe2000f8e022e */
[----:B-1----:R-:W-:Y:S11]  /*10f0*/  BRA.U UP5, `(.L_x_18) ;  /* 0x0000000105247547 */ /* 0x002ff6000b800000 */
[----:B------:R-:W-:-:S04]  /*1100*/  UISETP.NE.AND UP0, UPT, UR56, URZ, UPT ;  /* 0x000000ff3800728c */ /* 0x000fc8000bf05270 */
[----:B------:R-:W-:-:S04]  /*1110*/  UISETP.EQ.OR UP0, UPT, UR57, URZ, !UP0 ;  /* 0x000000ff3900728c */ /* 0x000fc8000c702670 */
[----:B------:R-:W-:Y:S02]  /*1120*/  USEL UR6, URZ, 0x1, !UP0 ;  /* 0x00000001ff067887 */ /* 0x000fe4000c000000 */
[----:B------:R-:W-:-:S04]  /*1130*/  UISETP.NE.AND UP0, UPT, UR56, URZ, UPT ;  /* 0x000000ff3800728c */ /* 0x000fc8000bf05270 */
[----:B------:R-:W-:Y:S02]  /*1140*/  USEL UR5, URZ, 0x2, UP0 ;  /* 0x00000002ff057887 */ /* 0x000fe40008000000 */
[----:B------:R-:W-:-:S04]  /*1150*/  UISETP.NE.AND UP0, UPT, UR57, 0x1, UPT ;  /* 0x000000013900788c */ /* 0x000fc8000bf05270 */
[----:B------:R-:W-:-:S04]  /*1160*/  USEL UR5, UR5, 0x2, UP0 ;  /* 0x0000000205057887 */ /* 0x000fc80008000000 */
[----:B------:R-:W-:-:S06]  /*1170*/  UIADD3 UR5, UPT, UPT, UR6, UR5, URZ ;  /* 0x0000000506057290 */ /* 0x000fcc000fffe0ff */
[----:B------:R-:W-:-:S07]  /*1180*/  MOV R3, UR5 ;  /* 0x0000000500037c02 */ /* 0x000fce0008000f00 */
.L_x_18:
[----:B------:R-:W1:Y:S01]  /*1190*/  S2UR UR36, SR_CTAID.Z ;  /* 0x00000000002479c3 */ /* 0x000e620000002700 */
[----:B------:R-:W-:-:S09]  /*11a0*/  UISETP.GE.AND UP0, UPT, UR21, 0x1, UPT ;  /* 0x000000011500788c */ /* 0x000fd2000bf06270 */
[----:B------:R-:W-:Y:S05]  /*11b0*/  BRA.U !UP0, `(.L_x_19) ;  /* 0x0000000108d07547 */ /* 0x000fea000b800000 */
[----:B------:R-:W2:Y:S01]  /*11c0*/  LDCU.128 UR12, c[0x0][0xb10] ;  /* 0x00016200ff0c77ac */ /* 0x000ea20008000c00 */
[----:B------:R-:W3:Y:S01]  /*11d0*/  LDCU UR22, c[0x0][0xb0c] ;  /* 0x00016180ff1677ac */ /* 0x000ee20008000800 */
[----:B------:R-:W4:Y:S01]  /*11e0*/  LDCU UR7, c[0x0][0x370] ;  /* 0x00006e00ff0777ac */ /* 0x000f220008000800 */
[----:B------:R-:W1:Y:S01]  /*11f0*/  LDCU UR8, c[0x0][0x374] ;  /* 0x00006e80ff0877ac */ /* 0x000e620008000800 */
[----:B------:R-:W1:Y:S01]  /*1200*/  LDCU UR9, c[0x0][0xb20] ;  /* 0x00016400ff0977ac */ /* 0x000e620008000800 */
[----:B--2---:R-:W-:Y:S02]  /*1210*/  UIMAD.WIDE.U32 UR10, UR45, UR12, URZ ;  /* 0x0000000c2d0a72a5 */ /* 0x004fe4000f8e00ff */
[----:B---3--:R-:W-:Y:S02]  /*1220*/  UISETP.NE.AND UP0, UPT, UR22, 0x1, UPT ;  /* 0x000000011600788c */ /* 0x008fe4000bf05270 */
[----:B------:R-:W-:Y:S02]  /*1230*/  UIMAD.WIDE.U32 UR16, UR46, UR15, URZ ;  /* 0x0000000f2e1072a5 */ /* 0x000fe4000f8e00ff */
[----:B----4-:R-:W-:Y:S01]  /*1240*/  UIMAD.WIDE.U32 UR18, UR7, UR12, URZ ;  /* 0x0000000c071272a5 */ /* 0x010fe2000f8e00ff */
[----:B------:R-:W-:Y:S01]  /*1250*/  UMOV UR6, UR11 ;  /* 0x0000000b00067c82 */ /* 0x000fe20008000000 */
[----:B------:R-:W-:-:S02]  /*1260*/  UISETP.NE.AND UP1, UPT, UR21, 0x1, UPT ;  /* 0x000000011500788c */ /* 0x000fc4000bf25270 */
[----:B------:R-:W-:Y:S01]  /*1270*/  USHF.R.U32.HI UR6, URZ, UR13, UR6 ;  /* 0x0000000dff067299 */ /* 0x000fe20008011606 */
[----:B------:R-:W2:Y:S02]  /*1280*/  LDCU.64 UR10, c[0x0][0xb28] ;  /* 0x00016500ff0a77ac */ /* 0x000ea40008000a00 */
[----:B------:R-:W-:Y:S01]  /*1290*/  UMOV UR18, UR19 ;  /* 0x0000001300127c82 */ /* 0x000fe20008000000 */
[----:B------:R-:W-:Y:S02]  /*12a0*/  USEL UR6, UR45, UR6, !UP0 ;  /* 0x000000062d067287 */ /* 0x000fe4000c000000 */
[----:B------:R-:W-:Y:S02]  /*12b0*/  @UP0 USHF.R.U32.HI UR7, URZ, UR13, UR18 ;  /* 0x0000000dff070299 */ /* 0x000fe40008011612 */
[----:B------:R-:W-:Y:S02]  /*12c0*/  UISETP.NE.AND UP0, UPT, UR14, 0x1, UPT ;  /* 0x000000010e00788c */ /* 0x000fe4000bf05270 */
[----:B-1----:R-:W-:Y:S01]  /*12d0*/  UIMAD.WIDE.U32 UR12, UR8, UR15, URZ ;  /* 0x0000000f080c72a5 */ /* 0x002fe2000f8e00ff */
[----:B------:R-:W-:-:S02]  /*12e0*/  UMOV UR5, UR17 ;  /* 0x0000001100057c82 */ /* 0x000fc40008000000 */
[----:B------:R-:W-:-:S04]  /*12f0*/  USHF.R.U32.HI UR5, URZ, UR9, UR5 ;  /* 0x00000009ff057299 */ /* 0x000fc80008011605 */
[----:B------:R-:W-:Y:S01]  /*1300*/  UMOV UR12, UR13 ;  /* 0x0000000d000c7c82 */ /* 0x000fe20008000000 */
[----:B--2---:R-:W-:Y:S02]  /*1310*/  UIMAD.WIDE.U32 UR16, UR7, UR10, URZ ;  /* 0x0000000a071072a5 */ /* 0x004fe4000f8e00ff */
[----:B------:R-:W-:Y:S02]  /*1320*/  @UP0 USHF.R.U32.HI UR8, URZ, UR9, UR12 ;  /* 0x00000009ff080299 */ /* 0x000fe4000801160c */
[----:B------:R-:W-:Y:S02]  /*1330*/  USEL UR5, UR46, UR5, !UP0 ;  /* 0x000000052e057287 */ /* 0x000fe4000c000000 */
[----:B------:R-:W-:Y:S01]  /*1340*/  UIMAD.WIDE.U32 UR12, UR8, UR10, URZ ;  /* 0x0000000a080c72a5 */ /* 0x000fe2000f8e00ff */
[----:B------:R-:W-:Y:S02]  /*1350*/  UMOV UR16, UR17 ;  /* 0x0000001100107c82 */ /* 0x000fe40008000000 */
[----:B------:R-:W-:-:S04]  /*1360*/  @UP1 USHF.R.U32.HI UR7, URZ, UR11, UR16 ;  /* 0x0000000bff071299 */ /* 0x000fc80008011610 */
[----:B------:R-:W-:Y:S01]  /*1370*/  UMOV UR12, UR13 ;  /* 0x0000000d000c7c82 */ /* 0x000fe20008000000 */
[----:B------:R-:W-:Y:S02]  /*1380*/  UIMAD UR9, UR7, UR21, URZ ;  /* 0x00000015070972a4 */ /* 0x000fe4000f8e02ff */
[----:B------:R-:W-:Y:S02]  /*1390*/  @UP1 USHF.R.U32.HI UR8, URZ, UR11, UR12 ;  /* 0x0000000bff081299 */ /* 0x000fe4000801160c */
[----:B------:R-:W-:Y:S02]  /*13a0*/  UIMAD.WIDE.U32 UR12, UR5, UR10, URZ ;  /* 0x0000000a050c72a5 */ /* 0x000fe4000f8e00ff */
[----:B------:R-:W-:Y:S02]  /*13b0*/  UIMAD UR8, UR8, UR21, URZ ;  /* 0x00000015080872a4 */ /* 0x000fe4000f8e02ff */
[----:B------:R-:W-:Y:S02]  /*13c0*/  UIADD3 UR12, UPT, UPT, -UR6, URZ, URZ ;  /* 0x000000ff060c7290 */ /* 0x000fe4000fffe1ff */
[----:B------:R-:W-:-:S02]  /*13d0*/  UISETP.GE.AND UP0, UPT, UR5, UR8, UPT ;  /* 0x000000080500728c */ /* 0x000fc4000bf06270 */
[----:B------:R-:W-:Y:S02]  /*13e0*/  UIMAD UR45, UR22, UR12, UR45 ;  /* 0x0000000c162d72a4 */ /* 0x000fe4000f8e022d */
[----:B------:R-:W-:Y:S02]  /*13f0*/  UISETP.GE.OR UP0, UPT, UR6, UR9, UP0 ;  /* 0x000000090600728c */ /* 0x000fe40008706670 */
[----:B------:R-:W-:-:S03]  /*1400*/  UIMAD.WIDE.U32 UR8, UR6, UR10, URZ ;  /* 0x0000000a060872a5 */ /* 0x000fc6000f8e00ff */
[----:B------:R-:W-:Y:S02]  /*1410*/  UMOV UR10, UR13 ;  /* 0x0000000d000a7c82 */ /* 0x000fe40008000000 */
[----:B------:R-:W-:-:S04]  /*1420*/  USHF.R.U32.HI UR10, URZ, UR11, UR10 ;  /* 0x0000000bff0a7299 */ /* 0x000fc8000801160a */
[----:B------:R-:W-:Y:S02]  /*1430*/  USEL UR8, UR5, UR10, !UP1 ;  /* 0x0000000a05087287 */ /* 0x000fe4000c800000 */
[----:B------:R-:W-:Y:S02]  /*1440*/  @!UP0 USHF.R.U32.HI UR9, URZ, UR11, UR9 ;  /* 0x0000000bff098299 */ /* 0x000fe40008011609 */
[----:B------:R-:W-:Y:S02]  /*1450*/  UIADD3 UR10, UPT, UPT, -UR8, URZ, URZ ;  /* 0x000000ff080a7290 */ /* 0x000fe4000fffe1ff */
[----:B------:R-:W-:Y:S02]  /*1460*/  @!UP0 USEL UR9, UR6, UR9, !UP1 ;  /* 0x0000000906098287 */ /* 0x000fe4000c800000 */
[----:B------:R-:W-:Y:S02]  /*1470*/  UIMAD UR10, UR21, UR10, UR5 ;  /* 0x0000000a150a72a4 */ /* 0x000fe4000f8e0205 */
[----:B------:R-:W-:-:S02]  /*1480*/  UIADD3 UR11, UPT, UPT, -UR5, URZ, URZ ;  /* 0x000000ff050b7290 */ /* 0x000fc4000fffe1ff */
[----:B------:R-:W-:Y:S02]  /*1490*/  @!UP0 UIMAD UR7, UR10, UR7, UR9 ;  /* 0x000000070a0782a4 */ /* 0x000fe4000f8e0209 */
[----:B------:R-:W-:Y:S02]  /*14a0*/  @!UP0 UIADD3 UR8, UPT, UPT, UR8, -UR9, URZ ;  /* 0x8000000908088290 */ /* 0x000fe4000fffe0ff */
[----:B------:R-:W-:Y:S02]  /*14b0*/  UIMAD UR11, UR14, UR11, UR46 ;  /* 0x0000000b0e0b72a4 */ /* 0x000fe4000f8e022e */
[----:B------:R-:W-:-:S03]  /*14c0*/  @!UP0 UIMAD UR5, UR8, UR21, UR6 ;  /* 0x00000015080582a4 */ /* 0x000fc6000f8e0206 */
[----:B------:R-:W-:Y:S01]  /*14d0*/  @!UP0 UMOV UR6, UR7 ;  /* 0x0000000700068c82 */ /* 0x000fe20008000000 */
[----:B------:R-:W-:Y:S02]  /*14e0*/  UIMAD UR46, UR5, UR14, UR11 ;  /* 0x0000000e052e72a4 */ /* 0x000fe4000f8e020b */
[----:B------:R-:W-:-:S12]  /*14f0*/  UIMAD UR45, UR6, UR22, UR45 ;  /* 0x00000016062d72a4 */ /* 0x000fd8000f8e022d */
.L_x_19:
[----:B------:R-:W-:-:S09]  /*1500*/  UISETP.NE.AND UP0, UPT, UR23, 0x1, UPT ;  /* 0x000000011700788c */ /* 0x000fd2000bf05270 */
[----:B------:R-:W-:Y:S05]  /*1510*/  BRA.U UP0, `(.L_x_20) ;  /* 0x0000000100447547 */ /* 0x000fea000b800000 */
[----:B------:R-:W2:Y:S01]  /*1520*/  LDCU.128 UR12, c[0x0][0xb10] ;  /* 0x00016200ff0c77ac */ /* 0x000ea20008000c00 */
[----:B------:R-:W3:Y:S01]  /*1530*/  LDCU UR10, c[0x0][0xb0c] ;  /* 0x00016180ff0a77ac */ /* 0x000ee20008000800 */
[----:B------:R-:W4:Y:S01]  /*1540*/  LDCU UR11, c[0x0][0xb20] ;  /* 0x00016400ff0b77ac */ /* 0x000f220008000800 */
[----:B--2---:R-:W-:Y:S02]  /*1550*/  UIMAD.WIDE.U32 UR6, UR45, UR12, URZ ;  /* 0x0000000c2d0672a5 */ /* 0x004fe4000f8e00ff */
[----:B------:R-:W-:Y:S02]  /*1560*/  UIMAD.WIDE.U32 UR8, UR46, UR15, URZ ;  /* 0x0000000f2e0872a5 */ /* 0x000fe4000f8e00ff */
[----:B---3--:R-:W-:-:S03]  /*1570*/  UISETP.NE.AND UP0, UPT, UR10, 0x1, UPT ;  /* 0x000000010a00788c */ /* 0x008fc6000bf05270 */
[----:B------:R-:W-:Y:S02]  /*1580*/  UMOV UR6, UR7 ;  /* 0x0000000700067c82 */ /* 0x000fe40008000000 */
[----:B------:R-:W-:Y:S01]  /*1590*/  USHF.R.U32.HI UR6, URZ, UR13, UR6 ;  /* 0x0000000dff067299 */ /* 0x000fe20008011606 */
[----:B------:R-:W-:-:S03]  /*15a0*/  UMOV UR5, UR9 ;  /* 0x0000000900057c82 */ /* 0x000fc60008000000 */
[----:B------:R-:W-:Y:S02]  /*15b0*/  USEL UR6, UR45, UR6, !UP0 ;  /* 0x000000062d067287 */ /* 0x000fe4000c000000 */
[----:B------:R-:W-:Y:S02]  /*15c0*/  UISETP.NE.AND UP0, UPT, UR14, 0x1, UPT ;  /* 0x000000010e00788c */ /* 0x000fe4000bf05270 */
[----:B----4-:R-:W-:-:S04]  /*15d0*/  USHF.R.U32.HI UR5, URZ, UR11, UR5 ;  /* 0x0000000bff057299 */ /* 0x010fc80008011605 */
[----:B------:R-:W-:-:S04]  /*15e0*/  USEL UR5, UR46, UR5, !UP0 ;  /* 0x000000052e057287 */ /* 0x000fc8000c000000 */
[----:B------:R-:W-:Y:S02]  /*15f0*/  UIADD3 UR7, UPT, UPT, UR6, -UR5, URZ ;  /* 0x8000000506077290 */ /* 0x000fe4000fffe0ff */
[----:B------:R-:W-:Y:S02]  /*1600*/  UIADD3 UR5, UPT, UPT, -UR6, UR5, URZ ;  /* 0x0000000506057290 */ /* 0x000fe4000fffe1ff */
[----:B------:R-:W-:Y:S02]  /*1610*/  UIMAD UR46, UR7, UR14, UR46 ;  /* 0x0000000e072e72a4 */ /* 0x000fe4000f8e022e */
[----:B------:R-:W-:-:S12]  /*1620*/  UIMAD UR45, UR5, UR10, UR45 ;  /* 0x0000000a052d72a4 */ /* 0x000fd8000f8e022d */
.L_x_20:
[----:B------:R-:W-:Y:S01]  /*1630*/  UISETP.NE.AND UP0, UPT, UR20, 0x2, UPT ;  /* 0x000000021400788c */ /* 0x000fe2000bf05270 */
[----:B------:R-:W-:Y:S09]  /*1640*/  BRA.U !UP6, `(.L_x_21) ;  /* 0x000000010e0c7547 */ /* 0x000ff2000b800000 */
[----:B------:R-:W-:Y:S01]  /*1650*/  UCGABAR_WAIT ;  /* 0x0000000000007dc7 */ /* 0x000fe20008000000 */
[----:B------:R-:W-:Y:S01]  /*1660*/  CCTL.IVALL ;  /* 0x00000000ff00798f */ /* 0x000fe20002000000 */
[----:B------:R-:W-:Y:S05]  /*1670*/  BRA `(.L_x_22) ;  /* 0x0000000000047947 */ /* 0x000fea0003800000 */
.L_x_21:
[----:B------:R-:W-:Y:S06]  /*1680*/  BAR.SYNC.DEFER_BLOCKING 0x0 ;  /* 0x0000000000007b1d */ /* 0x000fec0000010000 */
.L_x_22:
[----:B------:R-:W-:Y:S05]  /*1690*/  BRA.U UP0, `(.L_x_23) ;  /* 0x0000001500bc7547 */ /* 0x000fea000b800000 */
[----:B------:R-:W2:Y:S01]  /*16a0*/  LDCU UR7, c[0x0][0x38c] ;  /* 0x00007180ff0777ac */ /* 0x000ea20008000800 */
[----:B------:R-:W-:Y:S01]  /*16b0*/  PLOP3.LUT P1, PT, PT, PT, UP3, 0x80, 0x8 ;  /* 0x000000000008781c */ /* 0x000fe20003f2f038 */
[----:B------:R-:W-:Y:S01]  /*16c0*/  IMAD.MOV.U32 R12, RZ, RZ, 0x1 ;  /* 0x00000001ff0c7424 */ /* 0x000fe200078e00ff */
[----:B------:R-:W-:Y:S01]  /*16d0*/  ISETP.EQ.OR P2, PT, R0, RZ, P3 ;  /* 0x000000ff0000720c */ /* 0x000fe20001f42670 */
[----:B------:R-:W-:Y:S01]  /*16e0*/  UISETP.NE.AND UP1, UPT, UR20, URZ, UPT ;  /* 0x000000ff1400728c */ /* 0x000fe2000bf25270 */
[----:B------:R-:W-:Y:S01]  /*16f0*/  PLOP3.LUT P1, PT, P1, PT, PT, 0x8, 0x80 ;  /* 0x000000000080781c */ /* 0x000fe20000f2e170 */
[----:B------:R-:W-:Y:S01]  /*1700*/  USEL UR26, URZ, 0x1, UP4 ;  /* 0x00000001ff1a7887 */ /* 0x000fe2000a000000 */
[----:B------:R-:W-:Y:S01]  /*1710*/  CS2R R10, SRZ ;  /* 0x00000000000a7805 */ /* 0x000fe2000001ff00 */
[----:B------:R-:W-:Y:S01]  /*1720*/  IMAD.MOV.U32 R9, RZ, RZ, RZ ;  /* 0x000000ffff097224 */ /* 0x000fe200078e00ff */
[----:B------:R-:W3:Y:S01]  /*1730*/  LDCU UR40, c[0x0][0x370] ;  /* 0x00006e00ff2877ac */ /* 0x000ee20008000800 */
[----:B------:R-:W-:Y:S01]  /*1740*/  IMAD.MOV.U32 R8, RZ, RZ, 0x1 ;  /* 0x00000001ff087424 */ /* 0x000fe200078e00ff */
[----:B------:R-:W4:Y:S01]  /*1750*/  LDCU.64 UR28, c[0x0][0x348] ;  /* 0x00006900ff1c77ac */ /* 0x000f220008000a00 */
[----:B------:R-:W-:-:S02]  /*1760*/  USHF.R.U32.HI UR47, URZ, 0x6, UR4 ;  /* 0x00000006ff2f7899 */ /* 0x000fc40008011604 */
[----:B--2---:R-:W-:Y:S02]  /*1770*/  UIADD3 UR6, UPT, UPT, UR7, 0x3f, URZ ;  /* 0x0000003f07067890 */ /* 0x004fe4000fffe0ff */
[----:B------:R-:W-:Y:S02]  /*1780*/  UIADD3 UR48, UPT, UPT, UR7, 0x7e, URZ ;  /* 0x0000007e07307890 */ /* 0x000fe4000fffe0ff */
[----:B------:R-:W-:Y:S01]  /*1790*/  USHF.R.S32.HI UR5, URZ, 0x1f, UR6 ;  /* 0x0000001fff057899 */ /* 0x000fe20008011406 */
[----:B------:R-:W2:Y:S03]  /*17a0*/  LDCU UR39, c[0x0][0x374] ;  /* 0x00006e80ff2777ac */ /* 0x000ea60008000800 */
[----:B------:R-:W-:Y:S02]  /*17b0*/  ULEA.HI UR5, UR5, UR6, URZ, 0x6 ;  /* 0x0000000605057291 */ /* 0x000fe4000f8f30ff */
[----:B------:R-:W-:-:S02]  /*17c0*/  USEL UR26, UR26, 0x2, UP1 ;  /* 0x000000021a1a7887 */ /* 0x000fc40008800000 */
[----:B------:R-:W-:Y:S02]  /*17d0*/  USHF.R.S32.HI UR43, URZ, 0x6, UR5 ;  /* 0x00000006ff2b7899 */ /* 0x000fe40008011405 */
[----:B------:R-:W-:Y:S02]  /*17e0*/  UIADD3 UR5, UPT, UPT, UR7, -0x1, URZ ;  /* 0xffffffff07057890 */ /* 0x000fe4000fffe0ff */
[----:B------:R-:W-:Y:S02]  /*17f0*/  UISETP.LT.U32.AND UP0, UPT, UR43, 0xb, UPT ;  /* 0x0000000b2b00788c */ /* 0x000fe4000bf01070 */
[----:B------:R-:W-:Y:S02]  /*1800*/  UISETP.GE.U32.AND UP2, UPT, UR5, -0x7f, UPT ;  /* 0xffffff810500788c */ /* 0x000fe4000bf46070 */
[----:B------:R-:W-:Y:S01]  /*1810*/  USEL UR41, UR43, 0xb, UP0 ;  /* 0x0000000b2b297887 */ /* 0x000fe20008000000 */
[----:B------:R-:W-:-:S03]  /*1820*/  UMOV UR6, URZ ;  /* 0x000000ff00067c82 */ /* 0x000fc60008000000 */
[----:B------:R-:W-:Y:S02]  /*1830*/  UIADD3 UR21, UPT, UPT, UR41, -0x1, URZ ;  /* 0xffffffff29157890 */ /* 0x000fe4000fffe0ff */
[----:B------:R-:W-:-:S03]  /*1840*/  UIADD3 UR44, UPT, UPT, UR43, -UR41, URZ ;  /* 0x800000292b2c7290 */ /* 0x000fc6000fffe0ff */
[----:B------:R-:W-:-:S04]  /*1850*/  @UP2 UIADD3 UR21, UPT, UPT, UR41, URZ, URZ ;  /* 0x000000ff29152290 */ /* 0x000fc8000fffe0ff */
[----:B--234-:R-:W-:-:S12]  /*1860*/  UIADD3 UR21, UPT, UPT, UR21, 0x1, URZ ;  /* 0x0000000115157890 */ /* 0x01cfd8000fffe0ff */
.L_x_43:
[----:B------:R-:W-:Y:S01]  /*1870*/  UISETP.NE.AND UP0, UPT, UR38, URZ, UPT ;  /* 0x000000ff2600728c */ /* 0x000fe2000bf05270 */
[----:B------:R-:W2:Y:S08]  /*1880*/  S2UR UR38, SR_CgaCtaId ;  /* 0x00000000002679c3 */ /* 0x000eb00000008800 */
[----:B-1----:R-:W-:Y:S05]  /*1890*/  BRA.U UP0, `(.L_x_24) ;  /* 0x0000000100347547 */ /* 0x002fea000b800000 */
[----:B------:R-:W3:Y:S01]  /*18a0*/  S2R R0, SR_CgaCtaId ;  /* 0x0000000000007919 */ /* 0x000ee20000008800 */
[----:B------:R-:W-:Y:S02]  /*18b0*/  MOV R3, 0x400 ;  /* 0x0000040000037802 */ /* 0x000fe40000000f00 */
[----:B------:R-:W-:Y:S02]  /*18c0*/  SHF.L.U32 R2, R8, 0x1f, RZ ;  /* 0x0000001f08027819 */ /* 0x000fe400000006ff */
[----:B---3--:R-:W-:-:S05]  /*18d0*/  LEA R0, R0, R3, 0x18 ;  /* 0x0000000300007211 */ /* 0x008fca00078ec0ff */
[----:B------:R-:W-:-:S04]  /*18e0*/  IMAD R3, R9, 0x8, R0 ;  /* 0x0000000809037824 */ /* 0x000fc800078e0200 */
[----:B------:R-:W3:Y:S02]  /*18f0*/  SYNCS.PHASECHK.TRANS64.TRYWAIT P0, [R3+URZ+0x140], R2 ;  /* 0x00014002030075a7 */ /* 0x000ee400080011ff */
[----:B---3--:R-:W-:Y:S05]  /*1900*/  @!P0 BRA `(.L_x_25) ;  /* 0x0000007400e88947 */ /* 0x008fea0003800000 */
.L_x_115:
[----:B------:R-:W-:Y:S01]  /*1910*/  VIADD R9, R9, 0x1 ;  /* 0x0000000109097836 */ /* 0x000fe20000000000 */
[----:B------:R3:W-:Y:S04]  /*1920*/  SYNCS.ARRIVE.TRANS64.A1T0 RZ, [R3+URZ+0x130], RZ ;  /* 0x000130ff03ff79a7 */ /* 0x0007e800081000ff */
[----:B------:R-:W-:-:S04]  /*1930*/  ISETP.NE.AND P0, PT, R9, 0x2, PT ;  /* 0x000000020900780c */ /* 0x000fc80003f05270 */
[----:B------:R-:W-:Y:S02]  /*1940*/  SEL R9, R9, RZ, P0 ;  /* 0x000000ff09097207 */ /* 0x000fe40000000000 */
[----:B---3--:R-:W-:-:S04]  /*1950*/  SEL R3, RZ, 0x1, P0 ;  /* 0x00000001ff037807 */ /* 0x008fc80000000000 */
[----:B------:R-:W-:-:S07]  /*1960*/  LOP3.LUT R8, R8, R3, RZ, 0x3c, !PT ;  /* 0x0000000308087212 */ /* 0x000fce00078e3cff */
.L_x_24:
[----:B------:R-:W-:Y:S01]  /*1970*/  UMOV UR7, 0x400 ;  /* 0x0000040000077882 */ /* 0x000fe20000000000 */
[----:B------:R-:W-:Y:S01]  /*1980*/  SHF.L.U32 R0, R12, 0x1f, RZ ;  /* 0x0000001f0c007819 */ /* 0x000fe200000006ff */
[----:B--2---:R-:W-:Y:S02]  /*1990*/  ULEA UR7, UR38, UR7, 0x18 ;  /* 0x0000000726077291 */ /* 0x004fe4000f8ec0ff */
[----:B------:R-:W-:Y:S02]  /*19a0*/  UISETP.GE.U32.AND UP0, UPT, UR48, 0x7f, UPT ;  /* 0x0000007f3000788c */ /* 0x000fe4000bf06070 */
[----:B------:R-:W-:Y:S02]  /*19b0*/  ULEA UR5, UR6, UR7, 0x3 ;  /* 0x0000000706057291 */ /* 0x000fe4000f8e18ff */
[----:B------:R-:W-:Y:S02]  /*19c0*/  USHF.L.U32 UR35, UR45, 0x6, URZ ;  /* 0x000000062d237899 */ /* 0x000fe400080006ff */
[----:B------:R-:W-:Y:S01]  /*19d0*/  UIMAD UR11, UR46, 0xe0, UR47 ;  /* 0x000000e02e0b78a4 */ /* 0x000fe2000f8e022f */
[----:B------:R-:W-:-:S04]  /*19e0*/  UMOV UR14, URZ ;  /* 0x000000ff000e7c82 */ /* 0x000fc80008000000 */
[----:B------:R2:W3:Y:S01]  /*19f0*/  SYNCS.PHASECHK.TRANS64.TRYWAIT P0, [UR5+0x58], R0 ;  /* 0x00005800ff0075a7 */ /* 0x0004e20008001105 */
[----:B------:R-:W-:Y:S06]  /*1a00*/  BRA.U !UP0, `(.L_x_26) ;  /* 0x0000000108bc7547 */ /* 0x000fec000b800000 */
[----:B------:R-:W-:Y:S01]  /*1a10*/  UMOV UR13, URZ ;  /* 0x000000ff000d7c82 */ /* 0x000fe20008000000 */
[----:B------:R-:W-:-:S05]  /*1a20*/  UMOV UR5, UR6 ;  /* 0x0000000600057c82 */ /* 0x000fca0008000000 */
.L_x_32:
[----:B---3--:R-:W-:Y:S01]  /*1a30*/  @!P3 MOV R2, 0x4800 ;  /* 0x000048000002b802 */ /* 0x008fe20000000f00 */
[----:B------:R-:W-:Y:S01]  /*1a40*/  ULEA UR33, UR5, UR7, 0x3 ;  /* 0x0000000705217291 */ /* 0x000fe2000f8e18ff */
[----:B-1-34-:R-:W-:Y:S11]  /*1a50*/  @P0 BRA `(.L_x_27) ;  /* 0x00000000000c0947 */ /* 0x01aff60003800000 */
[----:B------:R-:W-:Y:S04]  /*1a60*/  SHF.L.U32 R3, R12, 0x1f, RZ ;  /* 0x0000001f0c037819 */ /* 0x000fe800000006ff */
[----:B------:R-:W3:Y:S02]  /*1a70*/  SYNCS.PHASECHK.TRANS64.TRYWAIT P0, [UR33+0x58], R3 ;  /* 0x00005803ff0075a7 */ /* 0x000ee40008001121 */
[----:B---3--:R-:W-:Y:S05]  /*1a80*/  @!P0 BRA `(.L_x_28) ;  /* 0x00000074009c8947 */ /* 0x008fea0003800000 */
.L_x_27:
[----:B------:R3:W-:Y:S01]  /*1a90*/  @!P3 SYNCS.ARRIVE.TRANS64 RZ, [UR33], R2 ;  /* 0x00000002ffffb9a7 */ /* 0x0007e20008000021 */
[----:B------:R-:W-:Y:S04]  /*1aa0*/  ULOP3.LUT UR6, UR26, 0x2, URZ, 0xfc, !UPT ;  /* 0x000000021a067892 */ /* 0x000fe8000f8efcff */
[----:B------:R-:W-:Y:S09]  /*1ab0*/  UISETP.NE.AND UP0, UPT, UR6, 0x2, UPT ;  /* 0x000000020600788c */ /* 0x000ff2000bf05270 */
[----:B------:R-:W-:Y:S05]  /*1ac0*/  BRA.U UP0, `(.L_x_29) ;  /* 0x0000000100047547 */ /* 0x000fea000b800000 */
[----:B-1----:R-:W-:Y:S05]  /*1ad0*/  BPT.TRAP 0x1 ;  /* 0x000000040000795c */ /* 0x002fea0000300000 */
.L_x_29:
[----:B------:R-:W-:Y:S04]  /*1ae0*/  BSSY.RECONVERGENT B0, `(.L_x_30) ;  /* 0x0000003000007945 */ /* 0x000fe80003800200 */
[----:B------:R-:W-:Y:S05]  /*1af0*/  @P2 BRA `(.L_x_31) ;  /* 0x0000000000042947 */ /* 0x000fea0003800000 */
[----:B-1----:R-:W-:Y:S05]  /*1b00*/  BPT.TRAP 0x1 ;  /* 0x000000040000795c */ /* 0x002fea0000300000 */
.L_x_31:
[----:B-1----:R-:W-:Y:S05]  /*1b10*/  BSYNC.RECONVERGENT B0 ;  /* 0x0000000000007941 */ /* 0x002fea0003800200 */
.L_x_30:
[----:B------:R-:W-:Y:S02]  /*1b20*/  UIADD3 UR6, UPT, UPT, UR5, 0x1, URZ ;  /* 0x0000000105067890 */ /* 0x000fe4000fffe0ff */
[----:B------:R-:W-:Y:S02]  /*1b30*/  UIADD3 UR16, UP1, UPT, UR28, 0x80, URZ ;  /* 0x000000801c107890 */ /* 0x000fe4000ff3e0ff */
[----:B------:R-:W-:Y:S02]  /*1b40*/  UISETP.NE.AND UP0, UPT, UR6, 0xb, UPT ;  /* 0x0000000b0600788c */ /* 0x000fe4000bf05270 */
[----:B------:R-:W-:Y:S02]  /*1b50*/  ULEA UR32, UR5, UR7, 0xc ;  /* 0x0000000705207291 */ /* 0x000fe4000f8e60ff */
[----:B------:R-:W-:Y:S02]  /*1b60*/  USEL UR9, URZ, 0x1, UP0 ;  /* 0x00000001ff097887 */ /* 0x000fe40008000000 */
[----:B------:R-:W-:Y:S02]  /*1b70*/  USEL UR6, UR6, URZ, UP0 ;  /* 0x000000ff06067287 */ /* 0x000fe40008000000 */
[----:B------:R-:W-:Y:S02]  /*1b80*/  USHF.L.U32 UR34, UR13, 0x6, URZ ;  /* 0x000000060d227899 */ /* 0x000fe400080006ff */
[----:B------:R-:W-:Y:S01]  /*1b90*/  ULEA UR8, UR6, UR7, 0x3 ;  /* 0x0000000706087291 */ /* 0x000fe2000f8e18ff */
[----:B------:R-:W-:Y:S01]  /*1ba0*/  LOP3.LUT R12, R12, UR9, RZ, 0x3c, !PT ;  /* 0x000000090c0c7c12 */ /* 0x000fe2000f8e3cff */
[----:B------:R-:W-:Y:S02]  /*1bb0*/  UIADD3.X UR17, UPT, UPT, URZ, UR29, URZ, UP1, !UPT ;  /* 0x0000001dff117290 */ /* 0x000fe40008ffe4ff */
[----:B------:R-:W-:Y:S01]  /*1bc0*/  UIADD3 UR32, UPT, UPT, UR32, 0x7300, URZ ;  /* 0x0000730020207890 */ /* 0x000fe2000fffe0ff */
[----:B--2---:R-:W-:Y:S01]  /*1bd0*/  SHF.L.U32 R0, R12, 0x1f, RZ ;  /* 0x0000001f0c007819 */ /* 0x004fe200000006ff */
[----:B------:R-:W-:Y:S02]  /*1be0*/  UIADD3 UR14, UP0, UPT, UR28, 0x180, URZ ;  /* 0x000001801c0e7890 */ /* 0x000fe4000ff1e0ff */
[----:B------:R-:W-:Y:S01]  /*1bf0*/  UIADD3 UR13, UPT, UPT, UR13, 0x1, URZ ;  /* 0x000000010d0d7890 */ /* 0x000fe2000fffe0ff */
[----:B------:R4:W1:Y:S01]  /*1c00*/  SYNCS.PHASECHK.TRANS64.TRYWAIT P0, [UR8+0x58], R0 ;  /* 0x00005800ff0075a7 */ /* 0x0008620008001108 */
[----:B------:R-:W-:Y:S01]  /*1c10*/  UIMAD UR8, UR5, 0x3800, UR4 ;  /* 0x00003800050878a4 */ /* 0x000fe2000f8e0204 */
[----:B------:R-:W-:Y:S01]  /*1c20*/  UMOV UR18, 0x0 ;  /* 0x0000000000127882 */ /* 0x000fe20000000000 */
[----:B------:R-:W-:Y:S02]  /*1c30*/  UMOV UR19, 0x10000000 ;  /* 0x1000000000137882 */ /* 0x000fe40000000000 */
[----:B------:R-:W-:Y:S01]  /*1c40*/  UIADD3 UR8, UPT, UPT, UR7, 0x12300, UR8 ;  /* 0x0001230007087890 */ /* 0x000fe2000fffe008 */
[----:B------:R-:W-:Y:S01]  /*1c50*/  UTMALDG.3D [UR32], [UR16], desc[UR18] ;  /* 0x00001220100075b4 */ /* 0x000fe20008011000 */
[----:B------:R-:W-:Y:S02]  /*1c60*/  UIADD3.X UR15, UPT, UPT, URZ, UR29, URZ, UP0, !UPT ;  /* 0x0000001dff0f7290 */ /* 0x000fe400087fe4ff */
[----:B------:R-:W-:Y:S01]  /*1c70*/  UISETP.NE.AND UP0, UPT, UR13, UR21, UPT ;  /* 0x000000150d00728c */ /* 0x000fe2000bf05270 */
[----:B------:R-:W-:Y:S01]  /*1c80*/  UMOV UR5, 0x30000 ;  /* 0x0003000000057882 */ /* 0x000fe20000000000 */
[----:B------:R-:W-:Y:S01]  /*1c90*/  UMOV UR12, UR36 ;  /* 0x00000024000c7c82 */ /* 0x000fe20008000000 */
[----:B------:R-:W-:Y:S01]  /*1ca0*/  UMOV UR9, UR33 ;  /* 0x0000002100097c82 */ /* 0x000fe20008000000 */
[----:B------:R-:W-:Y:S03]  /*1cb0*/  UMOV UR10, UR34 ;  /* 0x00000022000a7c82 */ /* 0x000fe60008000000 */
[----:B------:R2:W-:Y:S02]  /*1cc0*/  UTMALDG.3D.MULTICAST [UR8], [UR14], UR5, desc[UR18] ;  /* 0x000012080e0073b4 */ /* 0x0005e40008011805 */
[----:B--2---:R-:W-:Y:S01]  /*1cd0*/  UMOV UR14, UR21 ;  /* 0x00000015000e7c82 */ /* 0x004fe20008000000 */
[----:B------:R-:W-:Y:S01]  /*1ce0*/  UMOV UR5, UR6 ;  /* 0x0000000600057c82 */ /* 0x000fe20008000000 */
[----:B------:R-:W-:Y:S05]  /*1cf0*/  BRA.U UP0, `(.L_x_32) ;  /* 0xfffffffd004c7547 */ /* 0x000fea000b83ffff */
.L_x_26:
[----:B------:R-:W-:Y:S01]  /*1d00*/  ULEA UR5, UR6, UR7, 0x3 ;  /* 0x0000000706057291 */ /* 0x000fe2000f8e18ff */
[----:B--2-4-:R-:W-:Y:S01]  /*1d10*/  SHF.L.U32 R0, R12, 0x1f, RZ ;  /* 0x0000001f0c007819 */ /* 0x014fe200000006ff */
[----:B------:R-:W-:Y:S01]  /*1d20*/  @!P1 SYNCS.ARRIVE.TRANS64.A1T0 RZ, [UR7+0xc8], RZ ;  /* 0x0000c8ffffff99a7 */ /* 0x000fe20008100007 */
[----:B------:R-:W-:-:S06]  /*1d30*/  UISETP.GT.AND UP0, UPT, UR43, UR41, UPT ;  /* 0x000000292b00728c */ /* 0x000fcc000bf04270 */
[----:B-1-3--:R1:W2:Y:S03]  /*1d40*/  SYNCS.PHASECHK.TRANS64.TRYWAIT P0, [UR5+0x58], R0 ;  /* 0x00005800ff0075a7 */ /* 0x00a2a60008001105 */
[----:B------:R-:W-:Y:S05]  /*1d50*/  BRA.U !UP0, `(.L_x_33) ;  /* 0x0000000108c07547 */ /* 0x000fea000b800000 */
[----:B------:R-:W-:Y:S01]  /*1d60*/  UIADD3 UR13, UPT, UPT, UR44, UR14, URZ ;  /* 0x0000000e2c0d7290 */ /* 0x000fe2000fffe0ff */
[----:B------:R-:W-:-:S11]  /*1d70*/  UMOV UR5, UR6 ;  /* 0x0000000600057c82 */ /* 0x000fd60008000000 */
.L_x_39:
[----:B--2---:R-:W-:Y:S01]  /*1d80*/  @!P3 MOV R2, 0x4800 ;  /* 0x000048000002b802 */ /* 0x004fe20000000f00 */
[----:B------:R-:W-:Y:S01]  /*1d90*/  ULEA UR17, UR5, UR7, 0x3 ;  /* 0x0000000705117291 */ /* 0x000fe2000f8e18ff */
[----:B--234-:R-:W-:Y:S11]  /*1da0*/  @P0 BRA `(.L_x_34) ;  /* 0x00000000000c0947 */ /* 0x01cff60003800000 */
[----:B------:R-:W-:Y:S04]  /*1db0*/  SHF.L.U32 R3, R12, 0x1f, RZ ;  /* 0x0000001f0c037819 */ /* 0x000fe800000006ff */
[----:B------:R-:W2:Y:S02]  /*1dc0*/  SYNCS.PHASECHK.TRANS64.TRYWAIT P0, [UR17+0x58], R3 ;  /* 0x00005803ff0075a7 */ /* 0x000ea40008001111 */
[----:B--2---:R-:W-:Y:S05]  /*1dd0*/  @!P0 BRA `(.L_x_35) ;  /* 0x0000007000e08947 */ /* 0x004fea0003800000 */
.L_x_34:
[----:B------:R2:W-:Y:S01]  /*1de0*/  @!P3 SYNCS.ARRIVE.TRANS64 RZ, [UR17], R2 ;  /* 0x00000002ffffb9a7 */ /* 0x0005e20008000011 */
[----:B------:R-:W-:Y:S04]  /*1df0*/  ULOP3.LUT UR6, UR26, 0x2, URZ, 0xfc, !UPT ;  /* 0x000000021a067892 */ /* 0x000fe8000f8efcff */
[----:B------:R-:W-:Y:S09]  /*1e00*/  UISETP.NE.AND UP0, UPT, UR6, 0x2, UPT ;  /* 0x000000020600788c */ /* 0x000ff2000bf05270 */
[----:B------:R-:W-:Y:S05]  /*1e10*/  BRA.U UP0, `(.L_x_36) ;  /* 0x0000000100047547 */ /* 0x000fea000b800000 */
[----:B------:R-:W-:Y:S05]  /*1e20*/  BPT.TRAP 0x1 ;  /* 0x000000040000795c */ /* 0x000fea0000300000 */
.L_x_36:
[----:B------:R-:W-:Y:S04]  /*1e30*/  BSSY.RECONVERGENT B0, `(.L_x_37) ;  /* 0x0000003000007945 */ /* 0x000fe80003800200 */
[----:B------:R-:W-:Y:S05]  /*1e40*/  @P2 BRA `(.L_x_38) ;  /* 0x0000000000042947 */ /* 0x000fea0003800000 */
[----:B------:R-:W-:Y:S05]  /*1e50*/  BPT.TRAP 0x1 ;  /* 0x000000040000795c */ /* 0x000fea0000300000 */
.L_x_38:
[----:B------:R-:W-:Y:S05]  /*1e60*/  BSYNC.RECONVERGENT B0 ;  /* 0x0000000000007941 */ /* 0x000fea0003800200 */
.L_x_37:
[----:B------:R-:W-:Y:S02]  /*1e70*/  UIADD3 UR6, UPT, UPT, UR5, 0x1, URZ ;  /* 0x0000000105067890 */ /* 0x000fe4000fffe0ff */
[----:B------:R-:W-:Y:S02]  /*1e80*/  ULEA UR16, UR5, UR7, 0xc ;  /* 0x0000000705107291 */ /* 0x000fe4000f8e60ff */
[----:B------:R-:W-:Y:S02]  /*1e90*/  UISETP.NE.AND UP0, UPT, UR6, 0xb, UPT ;  /* 0x0000000b0600788c */ /* 0x000fe4000bf05270 */
[----:B------:R-:W-:Y:S02]  /*1ea0*/  UIADD3 UR24, UP1, UPT, UR28, 0x80, URZ ;  /* 0x000000801c187890 */ /* 0x000fe4000ff3e0ff */
[----:B------:R-:W-:Y:S02]  /*1eb0*/  USEL UR9, URZ, 0x1, UP0 ;  /* 0x00000001ff097887 */ /* 0x000fe40008000000 */
[----:B------:R-:W-:Y:S02]  /*1ec0*/  USEL UR6, UR6, URZ, UP0 ;  /* 0x000000ff06067287 */ /* 0x000fe40008000000 */
[----:B------:R-:W-:Y:S02]  /*1ed0*/  USHF.L.U32 UR18, UR14, 0x6, URZ ;  /* 0x000000060e127899 */ /* 0x000fe400080006ff */
[----:B------:R-:W-:Y:S01]  /*1ee0*/  ULEA UR8, UR6, UR7, 0x3 ;  /* 0x0000000706087291 */ /* 0x000fe2000f8e18ff */
[----:B------:R-:W-:Y:S01]  /*1ef0*/  LOP3.LUT R12, R12, UR9, RZ, 0x3c, !PT ;  /* 0x000000090c0c7c12 */ /* 0x000fe2000f8e3cff */
[----:B------:R-:W-:Y:S02]  /*1f00*/  UIADD3 UR16, UPT, UPT, UR16, 0x7300, URZ ;  /* 0x0000730010107890 */ /* 0x000fe4000fffe0ff */
[----:B------:R-:W-:Y:S01]  /*1f10*/  UIADD3.X UR25, UPT, UPT, URZ, UR29, URZ, UP1, !UPT ;  /* 0x0000001dff197290 */ /* 0x000fe20008ffe4ff */
[----:B-1----:R-:W-:Y:S01]  /*1f20*/  SHF.L.U32 R0, R12, 0x1f, RZ ;  /* 0x0000001f0c007819 */ /* 0x002fe200000006ff */
[----:B------:R-:W-:Y:S02]  /*1f30*/  UIADD3 UR22, UP0, UPT, UR28, 0x180, URZ ;  /* 0x000001801c167890 */ /* 0x000fe4000ff1e0ff */
[----:B------:R-:W-:Y:S01]  /*1f40*/  UIADD3 UR14, UPT, UPT, UR14, 0x1, URZ ;  /* 0x000000010e0e7890 */ /* 0x000fe2000fffe0ff */
[----:B------:R3:W4:Y:S01]  /*1f50*/  SYNCS.PHASECHK.TRANS64.TRYWAIT P0, [UR8+0x58], R0 ;  /* 0x00005800ff0075a7 */ /* 0x0007220008001108 */
[----:B------:R-:W-:Y:S01]  /*1f60*/  UIMAD UR8, UR5, 0x3800, UR4 ;  /* 0x00003800050878a4 */ /* 0x000fe2000f8e0204 */
[----:B------:R-:W-:Y:S01]  /*1f70*/  UMOV UR30, 0x0 ;  /* 0x00000000001e7882 */ /* 0x000fe20000000000 */
[----:B------:R-:W-:Y:S01]  /*1f80*/  UMOV UR31, 0x10000000 ;  /* 0x10000000001f7882 */ /* 0x000fe20000000000 */
[----:B------:R-:W-:Y:S01]  /*1f90*/  UMOV UR19, UR35 ;  /* 0x0000002300137c82 */ /* 0x000fe20008000000 */
[----:B------:R-:W-:Y:S01]  /*1fa0*/  UMOV UR20, UR36 ;  /* 0x0000002400147c82 */ /* 0x000fe20008000000 */
[----:B------:R-:W-:Y:S01]  /*1fb0*/  UIADD3 UR8, UPT, UPT, UR7, 0x12300, UR8 ;  /* 0x0001230007087890 */ /* 0x000fe2000fffe008 */
[----:B------:R-:W-:Y:S01]  /*1fc0*/  UTMALDG.3D [UR16], [UR24], desc[UR30] ;  /* 0x00001e10180075b4 */ /* 0x000fe20008011000 */
[----:B------:R-:W-:Y:S01]  /*1fd0*/  UIADD3.X UR23, UPT, UPT, URZ, UR29, URZ, UP0, !UPT ;  /* 0x0000001dff177290 */ /* 0x000fe200087fe4ff */
[----:B------:R-:W-:Y:S01]  /*1fe0*/  UMOV UR5, 0x30000 ;  /* 0x0003000000057882 */ /* 0x000fe20000000000 */
[----:B------:R-:W-:Y:S01]  /*1ff0*/  UMOV UR12, UR36 ;  /* 0x00000024000c7c82 */ /* 0x000fe20008000000 */
[----:B------:R-:W-:Y:S01]  /*2000*/  UMOV UR9, UR17 ;  /* 0x0000001100097c82 */ /* 0x000fe20008000000 */
[----:B------:R-:W-:Y:S01]  /*2010*/  UMOV UR10, UR18 ;  /* 0x00000012000a7c82 */ /* 0x000fe20008000000 */
[----:B------:R-:W-:Y:S04]  /*2020*/  UISETP.NE.AND UP0, UPT, UR14, UR13, UPT ;  /* 0x0000000d0e00728c */ /* 0x000fe8000bf05270 */
[----:B------:R1:W-:Y:S02]  /*2030*/  UTMALDG.3D.MULTICAST [UR8], [UR22], UR5, desc[UR30] ;  /* 0x00001e08160073b4 */ /* 0x0003e40008011805 */
[----:B-1----:R-:W-:Y:S03]  /*2040*/  UMOV UR5, UR6 ;  /* 0x0000000600057c82 */ /* 0x002fe60008000000 */
[----:B------:R-:W-:Y:S05]  /*2050*/  BRA.U UP0, `(.L_x_39) ;  /* 0xfffffffd00487547 */ /* 0x000fea000b83ffff */
.L_x_33:
[C---:B------:R-:W-:Y:S01]  /*2060*/  LEA R3, R11.reuse, UR7, 0x3 ;  /* 0x000000070b037c11 */ /* 0x040fe2000f8e18ff */
[----:B------:R-:W-:Y:S01]  /*2070*/  NOP ;  /* 0x0000000000007918 */ /* 0x000fe20000000000 */
[----:B-1-3--:R-:W-:Y:S02]  /*2080*/  SHF.L.U32 R0, R10, 0x1f, RZ ;  /* 0x0000001f0a007819 */ /* 0x00afe400000006ff */
[----:B------:R-:W-:Y:S02]  /*2090*/  LEA R5, R11, UR7, 0x4 ;  /* 0x000000070b057c11 */ /* 0x000fe4000f8e20ff */
[----:B--2-4-:R-:W1:Y:S02]  /*20a0*/  SYNCS.PHASECHK.TRANS64.TRYWAIT P0, [R3+URZ+0xd0], R0 ;  /* 0x0000d000030075a7 */ /* 0x014e6400080011ff */
[----:B-1----:R-:W-:Y:S05]  /*20b0*/  @!P0 BRA `(.L_x_40) ;  /* 0x0000007000408947 */ /* 0x002fea0003800000 */
.L_x_118:
[----:B------:R-:W2:Y:S01]  /*20c0*/  LDS.128 R4, [R5+0x160] ;  /* 0x0001600005047984 */ /* 0x000ea20000000c00 */
[----:B------:R-:W-:Y:S01]  /*20d0*/  UISETP.GE.AND UP0, UPT, UR42, 0x1, UPT ;  /* 0x000000012a00788c */ /* 0x000fe2000bf06270 */
[----:B------:R-:W-:Y:S01]  /*20e0*/  @!PT LDS RZ, [RZ] ;  /* 0x00000000fffff984 */ /* 0x000fe20000000800 */
[----:B------:R-:W-:Y:S01]  /*20f0*/  @!PT LDS RZ, [RZ] ;  /* 0x00000000fffff984 */ /* 0x000fe20000000800 */
[----:B------:R-:W-:Y:S01]  /*2100*/  @!PT LDS RZ, [RZ] ;  /* 0x00000000fffff984 */ /* 0x000fe20000000800 */
[----:B------:R-:W-:Y:S01]  /*2110*/  @!PT LDS RZ, [RZ] ;  /* 0x00000000fffff984 */ /* 0x000fe20000000800 */
[----:B------:R3:W-:Y:S06]  /*2120*/  MEMBAR.ALL.CTA ;  /* 0x0000000000007992 */ /* 0x0007ec0000008000 */
[----:B---3--:R-:W3:Y:S01]  /*2130*/  FENCE.VIEW.ASYNC.S ;  /* 0x00000000000073c6 */ /* 0x008ee20000000000 */
[----:B--2---:R-:W-:-:S13]  /*2140*/  LOP3.LUT P0, RZ, R6, 0x1, RZ, 0xc0, !PT ;  /* 0x0000000106ff7812 */ /* 0x004fda000780c0ff */
[----:B---3--:R-:W-:Y:S01]  /*2150*/  VOTEU.ANY UP1, P0 ;  /* 0x0000000000ff7886 */ /* 0x008fe20000020100 */
[----:B------:R-:W-:-:S13]  /*2160*/  PLOP3.LUT P0, PT, PT, PT, UP1, 0x80, 0x8 ;  /* 0x000000000008781c */ /* 0x000fda0003f0f018 */
[----:B-1----:R-:W-:Y:S02]  /*2170*/  @P0 LOP3.LUT R0, R5, 0xffff, RZ, 0xc0, !PT ;  /* 0x0000ffff05000812 */ /* 0x002fe400078ec0ff */
[----:B------:R-:W-:Y:S02]  /*2180*/  @P0 MOV R2, R4 ;  /* 0x0000000400020202 */ /* 0x000fe40000000f00 */
[----:B------:R-:W-:Y:S01]  /*2190*/  @P0 R2UR UR8, R0 ;  /* 0x00000000000802ca */ /* 0x000fe200000e0000 */
[----:B------:R-:W-:Y:S01]  /*21a0*/  VIADD R0, R3, 0xe0 ;  /* 0x000000e003007836 */ /* 0x000fe20000000000 */
[----:B------:R-:W-:Y:S02]  /*21b0*/  @P0 SHF.R.U32.HI R4, RZ, 0x10, R5 ;  /* 0x00000010ff040819 */ /* 0x000fe40000011605 */
[----:B------:R-:W-:Y:S02]  /*21c0*/  @P0 R2UR UR9, R2 ;  /* 0x00000000020902ca */ /* 0x000fe400000e0000 */
[----:B------:R-:W-:-:S02]  /*21d0*/  PRMT R0, RZ, 0x654, R0 ;  /* 0x00000654ff007816 */ /* 0x000fc40000000000 */
[----:B------:R-:W-:Y:S02]  /*21e0*/  @P0 R2UR UR5, R4 ;  /* 0x00000000040502ca */ /* 0x000fe400000e0000 */
[----:B------:R1:W-:Y:S03]  /*21f0*/  SYNCS.ARRIVE.TRANS64.RED.A1T0 RZ, [R0+URZ], RZ ;  /* 0x000000ff00ff79a7 */ /* 0x0003e600081004ff */
[----:B------:R-:W-:-:S04]  /*2200*/  @UP1 UMOV UR27, UR8 ;  /* 0x00000008001b1c82 */ /* 0x000fc80008000000 */
[----:B------:R-:W-:-:S04]  /*2210*/  @UP1 UMOV UR37, UR9 ;  /* 0x0000000900251c82 */ /* 0x000fc80008000000 */
[----:B------:R-:W-:Y:S01]  /*2220*/  @UP1 UMOV UR36, UR5 ;  /* 0x0000000500241c82 */ /* 0x000fe20008000000 */
[----:B------:R-:W-:Y:S05]  /*2230*/  BRA.U !UP0, `(.L_x_41) ;  /* 0x0000000108d47547 */ /* 0x000fea000b800000 */
[----:B------:R-:W2:Y:S01]  /*2240*/  LDCU.128 UR12, c[0x0][0xb10] ;  /* 0x00016200ff0c77ac */ /* 0x000ea20008000c00 */
[----:B------:R-:W3:Y:S01]  /*2250*/  LDCU UR24, c[0x0][0xb20] ;  /* 0x00016400ff1877ac */ /* 0x000ee20008000800 */
[----:B------:R-:W4:Y:S01]  /*2260*/  LDCU UR20, c[0x0][0xb0c] ;  /* 0x00016180ff1477ac */ /* 0x000f220008000800 */
[----:B------:R-:W1:Y:S01]  /*2270*/  LDCU.64 UR10, c[0x0][0xb28] ;  /* 0x00016500ff0a77ac */ /* 0x000e620008000a00 */
[----:B------:R-:W-:Y:S02]  /*2280*/  UISETP.NE.AND UP3, UPT, UR42, 0x1, UPT ;  /* 0x000000012a00788c */ /* 0x000fe4000bf65270 */
[----:B--2---:R-:W-:Y:S02]  /*2290*/  UIMAD.WIDE.U32 UR16, UR39, UR15, URZ ;  /* 0x0000000f271072a5 */ /* 0x004fe4000f8e00ff */
[----:B------:R-:W-:Y:S02]  /*22a0*/  UIMAD.WIDE.U32 UR8, UR40, UR12, URZ ;  /* 0x0000000c280872a5 */ /* 0x000fe4000f8e00ff */
[----:B------:R-:W-:-:S02]  /*22b0*/  UISETP.NE.AND UP0, UPT, UR14, 0x1, UPT ;  /* 0x000000010e00788c */ /* 0x000fc4000bf05270 */
[----:B------:R-:W-:Y:S01]  /*22c0*/  UIMAD.WIDE.U32 UR22, UR27, UR15, URZ ;  /* 0x0000000f1b1672a5 */ /* 0x000fe2000f8e00ff */
[----:B------:R-:W-:Y:S02]  /*22d0*/  UMOV UR16, UR17 ;  /* 0x0000001100107c82 */ /* 0x000fe40008000000 */
[----:B------:R-:W-:Y:S01]  /*22e0*/  UMOV UR8, UR9 ;  /* 0x0000000900087c82 */ /* 0x000fe20008000000 */
[----:B---3--:R-:W-:Y:S02]  /*22f0*/  USHF.R.U32.HI UR16, URZ, UR24, UR16 ;  /* 0x00000018ff107299 */ /* 0x008fe40008011610 */
[----:B------:R-:W-:Y:S02]  /*2300*/  USHF.R.U32.HI UR9, URZ, UR13, UR8 ;  /* 0x0000000dff097299 */ /* 0x000fe40008011608 */
[----:B----4-:R-:W-:Y:S02]  /*2310*/  UISETP.NE.AND UP2, UPT, UR20, 0x1, UPT ;  /* 0x000000011400788c */ /* 0x010fe4000bf45270 */
[----:B------:R-:W-:-:S02]  /*2320*/  USEL UR8, UR39, UR16, !UP0 ;  /* 0x0000001027087287 */ /* 0x000fc4000c000000 */
[----:B------:R-:W-:Y:S02]  /*2330*/  USEL UR9, UR40, UR9, !UP2 ;  /* 0x0000000928097287 */ /* 0x000fe4000d000000 */
[----:B-1----:R-:W-:Y:S01]  /*2340*/  UIMAD.WIDE.U32 UR16, UR8, UR10, URZ ;  /* 0x0000000a081072a5 */ /* 0x002fe2000f8e00ff */
[----:B------:R-:W-:Y:S01]  /*2350*/  UMOV UR5, UR23 ;  /* 0x0000001700057c82 */ /* 0x000fe20008000000 */
[----:B------:R-:W-:Y:S02]  /*2360*/  UIMAD.WIDE.U32 UR18, UR37, UR12, URZ ;  /* 0x0000000c251272a5 */ /* 0x000fe4000f8e00ff */
[----:B------:R-:W-:-:S03]  /*2370*/  UIMAD.WIDE.U32 UR22, UR9, UR10, URZ ;  /* 0x0000000a091672a5 */ /* 0x000fc6000f8e00ff */
[----:B------:R-:W-:Y:S01]  /*2380*/  UMOV UR16, UR17 ;  /* 0x0000001100107c82 */ /* 0x000fe20008000000 */
[----:B------:R-:W-:Y:S02]  /*2390*/  USHF.R.U32.HI UR5, URZ, UR24, UR5 ;  /* 0x00000018ff057299 */ /* 0x000fe40008011605 */
[----:B------:R-:W-:Y:S01]  /*23a0*/  @UP3 USHF.R.U32.HI UR8, URZ, UR11, UR16 ;  /* 0x0000000bff083299 */ /* 0x000fe20008011610 */
[----:B------:R-:W-:Y:S01]  /*23b0*/  UMOV UR18, UR19 ;  /* 0x0000001300127c82 */ /* 0x000fe20008000000 */
[----:B------:R-:W-:Y:S01]  /*23c0*/  UMOV UR22, UR23 ;  /* 0x0000001700167c82 */ /* 0x000fe20008000000 */
[----:B------:R-:W-:Y:S02]  /*23d0*/  USHF.R.U32.HI UR13, URZ, UR13, UR18 ;  /* 0x0000000dff0d7299 */ /* 0x000fe40008011612 */
[----:B------:R-:W-:Y:S02]  /*23e0*/  USEL UR5, UR27, UR5, !UP0 ;  /* 0x000000051b057287 */ /* 0x000fe4000c000000 */
[----:B------:R-:W-:-:S02]  /*23f0*/  @UP3 USHF.R.U32.HI UR9, URZ, UR11, UR22 ;  /* 0x0000000bff093299 */ /* 0x000fc40008011616 */
[----:B------:R-:W-:Y:S02]  /*2400*/  UIMAD UR12, UR42, UR8, URZ ;  /* 0x000000082a0c72a4 */ /* 0x000fe4000f8e02ff */
[----:B------:R-:W-:Y:S02]  /*2410*/  USEL UR8, UR37, UR13, !UP2 ;  /* 0x0000000d25087287 */ /* 0x000fe4000d000000 */
[----:B------:R-:W-:Y:S02]  /*2420*/  UIMAD UR15, UR42, UR9, URZ ;  /* 0x000000092a0f72a4 */ /* 0x000fe4000f8e02ff */
[----:B------:R-:W-:Y:S02]  /*2430*/  UISETP.GE.AND UP0, UPT, UR5, UR12, UPT ;  /* 0x0000000c0500728c */ /* 0x000fe4000bf06270 */
[----:B------:R-:W-:Y:S02]  /*2440*/  UIMAD.WIDE.U32 UR12, UR5, UR10, URZ ;  /* 0x0000000a050c72a5 */ /* 0x000fe4000f8e00ff */
[----:B------:R-:W-:-:S02]  /*2450*/  UISETP.GE.OR UP0, UPT, UR8, UR15, UP0 ;  /* 0x0000000f0800728c */ /* 0x000fc40008706670 */
[----:B------:R-:W-:Y:S02]  /*2460*/  UIMAD.WIDE.U32 UR16, UR8, UR10, URZ ;  /* 0x0000000a081072a5 */ /* 0x000fe4000f8e00ff */
[----:B------:R-:W-:Y:S01]  /*2470*/  UIADD3 UR15, UPT, UPT, -UR8, URZ, URZ ;  /* 0x000000ff080f7290 */ /* 0x000fe2000fffe1ff */
[----:B------:R-:W-:Y:S01]  /*2480*/  UMOV UR12, UR13 ;  /* 0x0000000d000c7c82 */ /* 0x000fe20008000000 */
[----:B------:R-:W-:Y:S02]  /*2490*/  UIADD3 UR13, UPT, UPT, -UR5, URZ, URZ ;  /* 0x000000ff050d7290 */ /* 0x000fe4000fffe1ff */
[----:B------:R-:W-:-:S03]  /*24a0*/  USHF.R.U32.HI UR12, URZ, UR11, UR12 ;  /* 0x0000000bff0c7299 */ /* 0x000fc6000801160c */
[----:B------:R-:W-:Y:S01]  /*24b0*/  @!UP0 UMOV UR10, UR17 ;  /* 0x00000011000a8c82 */ /* 0x000fe20008000000 */
[----:B------:R-:W-:Y:S02]  /*24c0*/  UIMAD UR13, UR14, UR13, UR27 ;  /* 0x0000000d0e0d72a4 */ /* 0x000fe4000f8e021b */
[----:B------:R-:W-:Y:S02]  /*24d0*/  USEL UR12, UR5, UR12, !UP3 ;  /* 0x0000000c050c7287 */ /* 0x000fe4000d800000 */
[----:B------:R-:W-:Y:S02]  /*24e0*/  @!UP0 USHF.R.U32.HI UR10, URZ, UR11, UR10 ;  /* 0x0000000bff0a8299 */ /* 0x000fe4000801160a */
[----:B------:R-:W-:Y:S02]  /*24f0*/  UIADD3 UR11, UPT, UPT, -UR12, URZ, URZ ;  /* 0x000000ff0c0b7290 */ /* 0x000fe4000fffe1ff */
[----:B------:R-:W-:Y:S02]  /*2500*/  @!UP0 USEL UR10, UR8, UR10, !UP3 ;  /* 0x0000000a080a8287 */ /* 0x000fe4000d800000 */
[----:B------:R-:W-:-:S02]  /*2510*/  UIMAD UR11, UR42, UR11, UR5 ;  /* 0x0000000b2a0b72a4 */ /* 0x000fc4000f8e0205 */
[----:B------:R-:W-:Y:S02]  /*2520*/  @!UP0 UIADD3 UR12, UPT, UPT, UR12, -UR10, URZ ;  /* 0x8000000a0c0c8290 */ /* 0x000fe4000fffe0ff */
[----:B------:R-:W-:Y:S02]  /*2530*/  @!UP0 UIMAD UR10, UR11, UR9, UR10 ;  /* 0x000000090b0a82a4 */ /* 0x000fe4000f8e020a */
[----:B------:R-:W-:Y:S02]  /*2540*/  @!UP0 UIMAD UR5, UR42, UR12, UR8 ;  /* 0x0000000c2a0582a4 */ /* 0x000fe4000f8e0208 */
[----:B------:R-:W-:Y:S02]  /*2550*/  UIMAD UR9, UR20, UR15, UR37 ;  /* 0x0000000f140972a4 */ /* 0x000fe4000f8e0225 */
[----:B------:R-:W-:Y:S01]  /*2560*/  UIMAD UR27, UR5, UR14, UR13 ;  /* 0x0000000e051b72a4 */ /* 0x000fe2000f8e020d */
[----:B------:R-:W-:Y:S02]  /*2570*/  @!UP0 UMOV UR8, UR10 ;  /* 0x0000000a00088c82 */ /* 0x000fe40008000000 */
[----:B------:R-:W-:-:S12]  /*2580*/  UIMAD UR37, UR8, UR20, UR9 ;  /* 0x00000014082572a4 */ /* 0x000fd8000f8e0209 */
.L_x_41:
[----:B------:R-:W2:Y:S02]  /*2590*/  LDCU UR5, c[0x0][0xb30] ;  /* 0x00016600ff0577ac */ /* 0x000ea40008000800 */
[----:B--2---:R-:W-:-:S09]  /*25a0*/  UISETP.NE.AND UP0, UPT, UR5, 0x1, UPT ;  /* 0x000000010500788c */ /* 0x004fd2000bf05270 */
[----:B------:R-:W-:Y:S05]  /*25b0*/  BRA.U UP0, `(.L_x_42) ;  /* 0x0000000100447547 */ /* 0x000fea000b800000 */
[----:B------:R-:W2:Y:S01]  /*25c0*/  LDCU.128 UR12, c[0x0][0xb10] ;  /* 0x00016200ff0c77ac */ /* 0x000ea20008000c00 */
[----:B------:R-:W3:Y:S01]  /*25d0*/  LDCU UR16, c[0x0][0xb0c] ;  /* 0x00016180ff1077ac */ /* 0x000ee20008000800 */
[----:B------:R-:W4:Y:S01]  /*25e0*/  LDCU UR17, c[0x0][0xb20] ;  /* 0x00016400ff1177ac */ /* 0x000f220008000800 */
[----:B--2---:R-:W-:Y:S02]  /*25f0*/  UIMAD.WIDE.U32 UR10, UR37, UR12, URZ ;  /* 0x0000000c250a72a5 */ /* 0x004fe4000f8e00ff */
[----:B------:R-:W-:Y:S02]  /*2600*/  UIMAD.WIDE.U32 UR8, UR27, UR15, URZ ;  /* 0x0000000f1b0872a5 */ /* 0x000fe4000f8e00ff */
[----:B---3--:R-:W-:Y:S02]  /*2610*/  UISETP.NE.AND UP2, UPT, UR16, 0x1, UPT ;  /* 0x000000011000788c */ /* 0x008fe4000bf45270 */
[----:B------:R-:W-:Y:S01]  /*2620*/  UISETP.NE.AND UP0, UPT, UR14, 0x1, UPT ;  /* 0x000000010e00788c */ /* 0x000fe2000bf05270 */
[----:B------:R-:W-:-:S02]  /*2630*/  UMOV UR10, UR11 ;  /* 0x0000000b000a7c82 */ /* 0x000fc40008000000 */
[----:B------:R-:W-:Y:S01]  /*2640*/  UMOV UR5, UR9 ;  /* 0x0000000900057c82 */ /* 0x000fe20008000000 */
[----:B------:R-:W-:Y:S02]  /*2650*/  USHF.R.U32.HI UR13, URZ, UR13, UR10 ;  /* 0x0000000dff0d7299 */ /* 0x000fe4000801160a */
[----:B----4-:R-:W-:Y:S02]  /*2660*/  USHF.R.U32.HI UR5, URZ, UR17, UR5 ;  /* 0x00000011ff057299 */ /* 0x010fe40008011605 */
[----:B------:R-:W-:Y:S02]  /*2670*/  USEL UR8, UR37, UR13, !UP2 ;  /* 0x0000000d25087287 */ /* 0x000fe4000d000000 */
[----:B------:R-:W-:-:S04]  /*2680*/  USEL UR5, UR27, UR5, !UP0 ;  /* 0x000000051b057287 */ /* 0x000fc8000c000000 */
[----:B------:R-:W-:Y:S02]  /*2690*/  UIADD3 UR9, UPT, UPT, UR8, -UR5, URZ ;  /* 0x8000000508097290 */ /* 0x000fe4000fffe0ff */
[----:B------:R-:W-:Y:S02]  /*26a0*/  UIADD3 UR5, UPT, UPT, -UR8, UR5, URZ ;  /* 0x0000000508057290 */ /* 0x000fe4000fffe1ff */
[----:B------:R-:W-:Y:S02]  /*26b0*/  UIMAD UR27, UR9, UR14, UR27 ;  /* 0x0000000e091b72a4 */ /* 0x000fe4000f8e021b */
[----:B------:R-:W-:-:S12]  /*26c0*/  UIMAD UR37, UR5, UR16, UR37 ;  /* 0x00000010052572a4 */ /* 0x000fd8000f8e0225 */
.L_x_42:
[----:B------:R-:W-:Y:S01]  /*26d0*/  VIADD R11, R11, 0x1 ;  /* 0x000000010b0b7836 */ /* 0x000fe20000000000 */
[----:B------:R-:W-:Y:S01]  /*26e0*/  PLOP3.LUT P1, PT, PT, PT, PT, 0x80, 0x8 ;  /* 0x000000000008781c */ /* 0x000fe20003f2f070 */
[----:B------:R-:W-:Y:S02]  /*26f0*/  UIADD3 UR45, UPT, UPT, UR37, UR57, URZ ;  /* 0x00000039252d7290 */ /* 0x000fe4000fffe0ff */
[----:B------:R-:W-:Y:S01]  /*2700*/  UIADD3 UR46, UPT, UPT, UR27, UR56, URZ ;  /* 0x000000381b2e7290 */ /* 0x000fe2000fffe0ff */
[----:B------:R-:W-:-:S04]  /*2710*/  ISETP.NE.AND P0, PT, R11, 0x2, PT ;  /* 0x000000020b00780c */ /* 0x000fc80003f05270 */
[----:B------:R-:W-:Y:S02]  /*2720*/  SEL R3, RZ, 0x1, P0 ;  /* 0x00000001ff037807 */ /* 0x000fe40000000000 */
[----:B------:R-:W-:Y:S02]  /*2730*/  SEL R11, R11, RZ, P0 ;  /* 0x000000ff0b0b7207 */ /* 0x000fe40000000000 */
[----:B------:R-:W-:Y:S01]  /*2740*/  LOP3.LUT R10, R10, R3, RZ, 0x3c, !PT ;  /* 0x000000030a0a7212 */ /* 0x000fe200078e3cff */
[----:B------:R-:W-:Y:S06]  /*2750*/  BRA.U UP1, `(.L_x_43) ;  /* 0xfffffff101447547 */ /* 0x000fec000b83ffff */
[----:B------:R-:W-:Y:S01]  /*2760*/  UIADD3 UR7, UPT, UPT, UR7, 0x58, URZ ;  /* 0x0000005807077890 */ /* 0x000fe2000fffe0ff */
[----:B------:R-:W-:-:S03]  /*2770*/  SHF.L.U32 R3, R12, 0x1f, RZ ;  /* 0x0000001f0c037819 */ /* 0x000fc600000006ff */
[----:B------:R-:W-:-:S09]  /*2780*/  ULEA UR4, UR6, UR7, 0x3 ;  /* 0x0000000706047291 */ /* 0x000fd2000f8e18ff */
[----:B------:R-:W2:Y:S02]  /*2790*/  SYNCS.PHASECHK.TRANS64.TRYWAIT P0, [UR4], R3 ;  /* 0x00000003ff0075a7 */ /* 0x000ea40008001104 */
[----:B--2---:R-:W-:Y:S05]  /*27a0*/  @!P0 BRA `(.L_x_44) ;  /* 0x0000006800988947 */ /* 0x004fea0003800000 */
.L_x_120:
[----:B------:R-:W-:-:S04]  /*27b0*/  UIADD3 UR4, UPT, UPT, UR6, 0x1, URZ ;  /* 0x0000000106047890 */ /* 0x000fc8000fffe0ff */
[----:B------:R-:W-:-:S04]  /*27c0*/  UISETP.NE.AND UP0, UPT, UR4, 0xb, UPT ;  /* 0x0000000b0400788c */ /* 0x000fc8000bf05270 */
[----:B------:R-:W-:Y:S02]  /*27d0*/  USEL UR6, URZ, 0x1, UP0 ;  /* 0x00000001ff067887 */ /* 0x000fe40008000000 */
[----:B------:R-:W-:-:S04]  /*27e0*/  USEL UR4, UR4, URZ, UP0 ;  /* 0x000000ff04047287 */ /* 0x000fc80008000000 */
[----:B------:R-:W-:Y:S01]  /*27f0*/  ULEA UR5, UR4, UR7, 0x3 ;  /* 0x0000000704057291 */ /* 0x000fe2000f8e18ff */
[----:B------:R-:W-:-:S04]  /*2800*/  LOP3.LUT R2, R12, UR6, RZ, 0x3c, !PT ;  /* 0x000000060c027c12 */ /* 0x000fc8000f8e3cff */
[----:B-1----:R-:W-:-:S04]  /*2810*/  SHF.L.U32 R3, R2, 0x1f, RZ ;  /* 0x0000001f02037819 */ /* 0x002fc800000006ff */
[----:B------:R-:W1:Y:S02]  /*2820*/  SYNCS.PHASECHK.TRANS64.TRYWAIT P0, [UR5], R3 ;  /* 0x00000003ff0075a7 */ /* 0x000e640008001105 */
[----:B-1----:R-:W-:Y:S05]  /*2830*/  @!P0 BRA `(.L_x_45) ;  /* 0x00000068008c8947 */ /* 0x002fea0003800000 */
.L_x_122:
        /* <DEDUP_REMOVED lines=9> */
.L_x_124:
        /* <DEDUP_REMOVED lines=9> */
.L_x_126:
        /* <DEDUP_REMOVED lines=9> */
.L_x_128:
        /* <DEDUP_REMOVED lines=9> */
.L_x_130:
        /* <DEDUP_REMOVED lines=9> */
.L_x_132:
        /* <DEDUP_REMOVED lines=9> */
.L_x_134:
        /* <DEDUP_REMOVED lines=9> */
.L_x_136:
        /* <DEDUP_REMOVED lines=9> */
.L_x_138:
[----:B------:R-:W-:-:S04]  /*2cc0*/  UIADD3 UR4, UPT, UPT, UR4, 0x1, URZ ;  /* 0x0000000104047890 */ /* 0x000fc8000fffe0ff */
[----:B------:R-:W-:-:S04]  /*2cd0*/  UISETP.NE.AND UP0, UPT, UR4, 0xb, UPT ;  /* 0x0000000b0400788c */ /* 0x000fc8000bf05270 */
[----:B------:R-:W-:Y:S02]  /*2ce0*/  USEL UR5, URZ, 0x1, UP0 ;  /* 0x00000001ff057887 */ /* 0x000fe40008000000 */
[----:B------:R-:W-:-:S04]  /*2cf0*/  USEL UR4, UR4, URZ, UP0 ;  /* 0x000000ff04047287 */ /* 0x000fc80008000000 */
[----:B------:R-:W-:Y:S01]  /*2d00*/  ULEA UR4, UR4, UR7, 0x3 ;  /* 0x0000000704047291 */ /* 0x000fe2000f8e18ff */
[----:B-1----:R-:W-:-:S04]  /*2d10*/  LOP3.LUT R3, R2, UR5, RZ, 0x3c, !PT ;  /* 0x0000000502037c12 */ /* 0x002fc8000f8e3cff */
[----:B------:R-:W-:Y:S01]  /*2d20*/  SHF.L.U32 R3, R3, 0x1f, RZ ;  /* 0x0000001f03037819 */ /* 0x000fe200000006ff */
[----:B------:R-:W-:-:S07]  /*2d30*/  IMAD.U32 R0, RZ, RZ, UR4 ;  /* 0x00000004ff007e24 */ /* 0x000fce000f8e00ff */
.L_x_54:
[----:B-1----:R1:W2:Y:S02]  /*2d40*/  SYNCS.PHASECHK.TRANS64.TRYWAIT P0, [R0+URZ], R3 ;  /* 0x00000003000075a7 */ /* 0x0022a400080011ff */
[----:B--2---:R-:W-:Y:S05]  /*2d50*/  @!P0 NANOSLEEP.SYNCS 0x989680 ;  /* 0x009896800000895d */ /* 0x004fea0003900000 */
[----:B------:R-:W2:Y:S02]  /*2d60*/  @!P0 SYNCS.PHASECHK.TRANS64 P0, [R0+URZ], R3 ;  /* 0x00000003000085a7 */ /* 0x000ea400080010ff */
[----:B--2---:R-:W-:Y:S05]  /*2d70*/  @P0 EXIT ;  /* 0x000000000000094d */ /* 0x004fea0003800000 */
[----:B------:R-:W-:Y:S05]  /*2d80*/  BRA `(.L_x_54) ;  /* 0xfffffffc00ec7947 */ /* 0x000fea000383ffff */
.L_x_23:
[----:B------:R-:W-:-:S04]  /*2d90*/  UISETP.NE.AND UP0, UPT, UR38, URZ, UPT ;  /* 0x000000ff2600728c */ /* 0x000fc8000bf05270 */
[----:B------:R-:W-:-:S09]  /*2da0*/  UISETP.NE.OR UP0, UPT, UR20, 0x1, UP0 ;  /* 0x000000011400788c */ /* 0x000fd20008705670 */
[----:B------:R-:W-:Y:S05]  /*2db0*/  BRA.U UP0, `(.L_x_55) ;  /* 0x0000000500487547 */ /* 0x000fea000b800000 */
[----:B------:R-:W-:Y:S01]  /*2dc0*/  ISETP.GE.U32.AND P2, PT, R0, 0x2, PT ;  /* 0x000000020000780c */ /* 0x000fe20003f46070 */
[----:B------:R-:W-:Y:S01]  /*2dd0*/  IMAD.MOV.U32 R12, RZ, RZ, 0x1 ;  /* 0x00000001ff0c7424 */ /* 0x000fe200078e00ff */
[----:B------:R-:W-:Y:S02]  /*2de0*/  CS2R R10, SRZ ;  /* 0x00000000000a7805 */ /* 0x000fe4000001ff00 */
[----:B------:R-:W-:Y:S01]  /*2df0*/  CS2R R8, SRZ ;  /* 0x0000000000087805 */ /* 0x000fe2000001ff00 */
[----:B------:R-:W-:Y:S01]  /*2e00*/  UMOV UR6, 0x400 ;  /* 0x0000040000067882 */ /* 0x000fe20000000000 */
[----:B------:R-:W-:Y:S01]  /*2e10*/  UMOV UR5, URZ ;  /* 0x000000ff00057c82 */ /* 0x000fe20008000000 */
[----:B------:R-:W-:-:S12]  /*2e20*/  ULEA UR6, UR38, UR6, 0x18 ;  /* 0x0000000626067291 */ /* 0x000fd8000f8ec0ff */
.L_x_59:
[----:B------:R-:W-:Y:S02]  /*2e30*/  LEA R2, R8, UR6, 0x3 ;  /* 0x0000000608027c11 */ /* 0x000fe4000f8e18ff */
[----:B------:R-:W-:-:S03]  /*2e40*/  SHF.L.U32 R5, R9, 0x1f, RZ ;  /* 0x0000001f09057819 */ /* 0x000fc600000006ff */
[----:B------:R-:W-:Y:S01]  /*2e50*/  VIADD R4, R2, 0x140 ;  /* 0x0000014002047836 */ /* 0x000fe20000000000 */
[----:B------:R-:W2:Y:S02]  /*2e60*/  SYNCS.PHASECHK.TRANS64.TRYWAIT P0, [R2+URZ+0x130], R5 ;  /* 0x00013005020075a7 */ /* 0x000ea400080011ff */
[----:B--2---:R-:W-:Y:S05]  /*2e70*/  @!P0 BRA `(.L_x_56) ;  /* 0x0000006400d48947 */ /* 0x004fea0003800000 */
.L_x_139:
[----:B------:R-:W-:Y:S01]  /*2e80*/  ULEA UR4, UR5, UR6, 0x3 ;  /* 0x0000000605047291 */ /* 0x000fe2000f8e18ff */
[----:B------:R-:W-:Y:S02]  /*2e90*/  PRMT R4, RZ, 0x654, R4 ;  /* 0x00000654ff047816 */ /* 0x000fe40000000004 */
[----:B--2---:R-:W-:Y:S01]  /*2ea0*/  SHF.L.U32 R5, R12, 0x1f, RZ ;  /* 0x0000001f0c057819 */ /* 0x004fe200000006ff */
[----:B------:R-:W-:Y:S01]  /*2eb0*/  UIADD3 UR7, UPT, UPT, UR4, 0xd0, URZ ;  /* 0x000000d004077890 */ /* 0x000fe2000fffe0ff */
[----:B------:R2:W-:Y:S05]  /*2ec0*/  SYNCS.ARRIVE.TRANS64.RED.A1T0 RZ, [R4+URZ], RZ ;  /* 0x000000ff04ff79a7 */ /* 0x0005ea00081004ff */
[----:B------:R-:W-:Y:S01]  /*2ed0*/  IMAD.U32 R7, RZ, RZ, UR7 ;  /* 0x00000007ff077e24 */ /* 0x000fe2000f8e00ff */
[----:B------:R-:W3:Y:S04]  /*2ee0*/  SYNCS.PHASECHK.TRANS64.TRYWAIT P0, [UR4+0xe0], R5 ;  /* 0x0000e005ff0075a7 */ /* 0x000ee80008001104 */
[----:B------:R-:W-:Y:S01]  /*2ef0*/  PRMT R6, R0, 0x654, R7 ;  /* 0x0000065400067816 */ /* 0x000fe20000000007 */
[----:B--2---:R-:W-:Y:S01]  /*2f00*/  @!P2 IMAD.MOV.U32 R4, RZ, RZ, 0x10 ;  /* 0x00000010ff04a424 */ /* 0x004fe200078e00ff */
[----:B---3--:R-:W-:Y:S06]  /*2f10*/  @!P0 BRA `(.L_x_57) ;  /* 0x0000006400c08947 */ /* 0x008fec0003800000 */
.L_x_141:
[----:B------:R-:W-:Y:S01]  /*2f20*/  ULEA UR8, UR5, UR6, 0x4 ;  /* 0x0000000605087291 */ /* 0x000fe2000f8e20ff */
[----:B------:R-:W-:Y:S01]  /*2f30*/  SEL R3, R6, R3, !P2 ;  /* 0x0000000306037207 */ /* 0x000fe20005000000 */
[----:B------:R-:W-:Y:S01]  /*2f40*/  UIADD3 UR9, UPT, UPT, UR4, 0xd0, URZ ;  /* 0x000000d004097890 */ /* 0x000fe2000fffe0ff */
[----:B--2---:R-:W-:Y:S01]  /*2f50*/  LEA R2, R11, UR6, 0x3 ;  /* 0x000000060b027c11 */ /* 0x004fe2000f8e18ff */
[----:B------:R-:W-:Y:S01]  /*2f60*/  UIADD3 UR8, UPT, UPT, UR8, 0x160, URZ ;  /* 0x0000016008087890 */ /* 0x000fe2000fffe0ff */
[----:B------:R-:W-:Y:S01]  /*2f70*/  SHF.L.U32 R5, R10, 0x1f, RZ ;  /* 0x0000001f0a057819 */ /* 0x000fe200000006ff */
[----:B------:R2:W-:Y:S01]  /*2f80*/  @!P2 SYNCS.ARRIVE.TRANS64.RED RZ, [R3+URZ], R4 ;  /* 0x0000000403ffa9a7 */ /* 0x0005e200080004ff */
[----:B------:R-:W-:Y:S01]  /*2f90*/  UIADD3 UR4, UPT, UPT, UR5, 0x1, URZ ;  /* 0x0000000105047890 */ /* 0x000fe2000fffe0ff */
[----:B------:R-:W-:-:S03]  /*2fa0*/  VIADD R8, R8, 0x1 ;  /* 0x0000000108087836 */ /* 0x000fc60000000000 */
[----:B------:R-:W-:Y:S02]  /*2fb0*/  UISETP.NE.AND UP0, UPT, UR4, 0x2, UPT ;  /* 0x000000020400788c */ /* 0x000fe4000bf05270 */
[----:B------:R-:W-:Y:S06]  /*2fc0*/  UGETNEXTWORKID.BROADCAST [UR8], [UR9] ;  /* 0x00000000080073ca */ /* 0x000fec0008000100 */
[----:B------:R-:W-:Y:S01]  /*2fd0*/  USEL UR7, URZ, 0x1, UP0 ;  /* 0x00000001ff077887 */ /* 0x000fe20008000000 */
[----:B------:R-:W-:Y:S01]  /*2fe0*/  ISETP.NE.AND P0, PT, R8, 0x2, PT ;  /* 0x000000020800780c */ /* 0x000fe20003f05270 */
[----:B------:R-:W-:Y:S01]  /*2ff0*/  USEL UR5, UR4, URZ, UP0 ;  /* 0x000000ff04057287 */ /* 0x000fe20008000000 */
[----:B------:R-:W3:Y:S03]  /*3000*/  SYNCS.PHASECHK.TRANS64.TRYWAIT P1, [R2+URZ+0xd0], R5 ;  /* 0x0000d005020075a7 */ /* 0x000ee600080211ff */
[----:B------:R-:W-:Y:S01]  /*3010*/  LOP3.LUT R12, R12, UR7, RZ, 0x3c, !PT ;  /* 0x000000070c0c7c12 */ /* 0x000fe2000f8e3cff */
[----:B--23--:R-:W-:Y:S07]  /*3020*/  @!P1 BRA `(.L_x_58) ;  /* 0x0000006400949947 */ /* 0x00cfee0003800000 */
.L_x_142:
[C---:B------:R-:W-:Y:S01]  /*3030*/  LEA R4, R11.reuse, UR6, 0x4 ;  /* 0x000000060b047c11 */ /* 0x040fe2000f8e20ff */
[----:B--2---:R-:W-:Y:S01]  /*3040*/  VIADD R2, R2, 0xe0 ;  /* 0x000000e002027836 */ /* 0x004fe20000000000 */
[----:B------:R-:W-:Y:S01]  /*3050*/  SEL R8, R8, RZ, P0 ;  /* 0x000000ff08087207 */ /* 0x000fe20000000000 */
[----:B------:R-:W-:-:S03]  /*3060*/  VIADD R11, R11, 0x1 ;  /* 0x000000010b0b7836 */ /* 0x000fc60000000000 */
[----:B------:R-:W2:Y:S01]  /*3070*/  LDS.128 R4, [R4+0x160] ;  /* 0x0001600004047984 */ /* 0x000ea20000000c00 */
[----:B------:R-:W-:Y:S02]  /*3080*/  PRMT R2, RZ, 0x654, R2 ;  /* 0x00000654ff027816 */ /* 0x000fe40000000002 */
[C---:B------:R-:W-:Y:S01]  /*3090*/  ISETP.NE.AND P1, PT, R11.reuse, 0x2, PT ;  /* 0x000000020b00780c */ /* 0x040fe20003f25270 */
[----:B------:R-:W-:Y:S01]  /*30a0*/  @!PT LDS RZ, [RZ] ;  /* 0x00000000fffff984 */ /* 0x000fe20000000800 */
[----:B------:R-:W-:Y:S01]  /*30b0*/  @!PT LDS RZ, [RZ] ;  /* 0x00000000fffff984 */ /* 0x000fe20000000800 */
[----:B------:R-:W-:Y:S01]  /*30c0*/  @!PT LDS RZ, [RZ] ;  /* 0x00000000fffff984 */ /* 0x000fe20000000800 */
[----:B------:R-:W-:Y:S01]  /*30d0*/  @!PT LDS RZ, [RZ] ;  /* 0x00000000fffff984 */ /* 0x000fe20000000800 */
[----:B------:R3:W-:Y:S06]  /*30e0*/  MEMBAR.ALL.CTA ;  /* 0x0000000000007992 */ /* 0x0007ec0000008000 */
[----:B---3--:R-:W3:Y:S01]  /*30f0*/  FENCE.VIEW.ASYNC.S ;  /* 0x00000000000073c6 */ /* 0x008ee20000000000 */
[----:B------:R-:W-:Y:S01]  /*3100*/  SEL R11, R11, RZ, P1 ;  /* 0x000000ff0b0b7207 */ /* 0x000fe20000800000 */
[----:B---3--:R3:W-:Y:S01]  /*3110*/  SYNCS.ARRIVE.TRANS64.RED.A1T0 RZ, [R2+URZ], RZ ;  /* 0x000000ff02ff79a7 */ /* 0x0087e200081004ff */
[----:B--2---:R-:W-:-:S02]  /*3120*/  LOP3.LUT P3, RZ, R6, 0x1, RZ, 0xc0, !PT ;  /* 0x0000000106ff7812 */ /* 0x004fc4000786c0ff */
[----:B------:R-:W-:-:S04]  /*3130*/  SEL R5, RZ, 0x1, P1 ;  /* 0x00000001ff057807 */ /* 0x000fc80000800000 */
[----:B------:R-:W-:Y:S02]  /*3140*/  LOP3.LUT R10, R10, R5, RZ, 0x3c, !PT ;  /* 0x000000050a0a7212 */ /* 0x000fe400078e3cff */
[----:B---3--:R-:W-:-:S04]  /*3150*/  SEL R2, RZ, 0x1, P0 ;  /* 0x00000001ff027807 */ /* 0x008fc80000000000 */
[----:B------:R-:W-:Y:S01]  /*3160*/  LOP3.LUT R9, R9, R2, RZ, 0x3c, !PT ;  /* 0x0000000209097212 */ /* 0x000fe200078e3cff */
[----:B------:R-:W-:Y:S06]  /*3170*/  @P3 BRA `(.L_x_59) ;  /* 0xfffffffc002c3947 */ /* 0x000fec000383ffff */
[----:B------:R-:W-:Y:S01]  /*3180*/  ULEA UR4, UR5, UR6, 0x3 ;  /* 0x0000000605047291 */ /* 0x000fe2000f8e18ff */
[----:B------:R-:W-:-:S08]  /*3190*/  SHF.L.U32 R3, R12, 0x1f, RZ ;  /* 0x0000001f0c037819 */ /* 0x000fd000000006ff */
[----:B------:R-:W2:Y:S02]  /*31a0*/  SYNCS.PHASECHK.TRANS64 P0, [UR4+0xe0], R3 ;  /* 0x0000e003ff0075a7 */ /* 0x000ea40008001004 */
[----:B--2---:R-:W-:Y:S05]  /*31b0*/  @P0 BRA `(.L_x_60) ;  /* 0x0000000000080947 */ /* 0x004fea0003800000 */
[----:B------:R-:W2:Y:S02]  /*31c0*/  SYNCS.PHASECHK.TRANS64.TRYWAIT P0, [UR4+0xe0], R3 ;  /* 0x0000e003ff0075a7 */ /* 0x000ea40008001104 */
[----:B--2---:R-:W-:Y:S05]  /*31d0*/  @!P0 BRA `(.L_x_61) ;  /* 0x00000064003c8947 */ /* 0x004fea0003800000 */
.L_x_60:
[----:B------:R-:W-:-:S04]  /*31e0*/  UIADD3 UR7, UPT, UPT, UR5, 0x1, URZ ;  /* 0x0000000105077890 */ /* 0x000fc8000fffe0ff */
[----:B------:R-:W-:-:S04]  /*31f0*/  UISETP.NE.AND UP0, UPT, UR7, 0x2, UPT ;  /* 0x000000020700788c */ /* 0x000fc8000bf05270 */
[----:B------:R-:W-:Y:S02]  /*3200*/  USEL UR8, URZ, 0x1, UP0 ;  /* 0x00000001ff087887 */ /* 0x000fe40008000000 */
[----:B------:R-:W-:-:S04]  /*3210*/  USEL UR7, UR7, URZ, UP0 ;  /* 0x000000ff07077287 */ /* 0x000fc80008000000 */
[----:B------:R-:W-:Y:S01]  /*3220*/  ULEA UR7, UR7, UR6, 0x3 ;  /* 0x0000000607077291 */ /* 0x000fe2000f8e18ff */
[----:B--2---:R-:W-:-:S04]  /*3230*/  LOP3.LUT R3, R12, UR8, RZ, 0x3c, !PT ;  /* 0x000000080c037c12 */ /* 0x004fc8000f8e3cff */
[----:B------:R-:W-:-:S04]  /*3240*/  SHF.L.U32 R0, R3, 0x1f, RZ ;  /* 0x0000001f03007819 */ /* 0x000fc800000006ff */
[----:B------:R-:W2:Y:S02]  /*3250*/  SYNCS.PHASECHK.TRANS64 P0, [UR7+0xe0], R0 ;  /* 0x0000e000ff0075a7 */ /* 0x000ea40008001007 */
[----:B-12---:R-:W-:Y:S05]  /*3260*/  @P0 EXIT ;  /* 0x000000000000094d */ /* 0x006fea0003800000 */
[----:B------:R-:W-:Y:S02]  /*3270*/  SHF.L.U32 R3, R3, 0x1f, RZ ;  /* 0x0000001f03037819 */ /* 0x000fe400000006ff */
[----:B------:R-:W-:-:S07]  /*3280*/  MOV R0, UR7 ;  /* 0x0000000700007c02 */ /* 0x000fce0008000f00 */
.L_x_62:
[----:B-1----:R1:W2:Y:S02]  /*3290*/  SYNCS.PHASECHK.TRANS64.TRYWAIT P0, [R0+URZ+0xe0], R3 ;  /* 0x0000e003000075a7 */ /* 0x0022a400080011ff */
[----:B--2---:R-:W-:Y:S05]  /*32a0*/  @!P0 NANOSLEEP.SYNCS 0x989680 ;  /* 0x009896800000895d */ /* 0x004fea0003900000 */
[----:B------:R-:W2:Y:S02]  /*32b0*/  @!P0 SYNCS.PHASECHK.TRANS64 P0, [R0+URZ+0xe0], R3 ;  /* 0x0000e003000085a7 */ /* 0x000ea400080010ff */
[----:B--2---:R-:W-:Y:S05]  /*32c0*/  @P0 EXIT ;  /* 0x000000000000094d */ /* 0x004fea0003800000 */
[----:B------:R-:W-:Y:S05]  /*32d0*/  BRA `(.L_x_62) ;  /* 0xfffffffc00ec7947 */ /* 0x000fea000383ffff */
.L_x_55:
[----:B------:R-:W-:Y:S05]  /*32e0*/  BRA.U UP5, `(.L_x_63) ;  /* 0x0000000d05987547 */ /* 0x000fea000b800000 */
[----:B------:R-:W-:Y:S01]  /*32f0*/  UMOV UR4, 0x40 ;  /* 0x0000004000047882 */ /* 0x000fe20000000000 */
[----:B------:R-:W-:Y:S01]  /*3300*/  NOP ;  /* 0x0000000000007918 */ /* 0x000fe20000000000 */
[----:B------:R-:W-:Y:S01]  /*3310*/  ULEA UR5, UR38, UR4, 0x18 ;  /* 0x0000000426057291 */ /* 0x000fe2000f8ec0ff */
[----:B------:R-:W-:Y:S02]  /*3320*/  UMOV UR6, 0x400 ;  /* 0x0000040000067882 */ /* 0x000fe40000000000 */
[----:B------:R-:W-:-:S06]  /*3330*/  ULEA UR6, UR38, UR6, 0x18 ;  /* 0x0000000626067291 */ /* 0x000fcc000f8ec0ff */
[----:B------:R-:W2:Y:S02]  /*3340*/  LDS.U8 R0, [UR5+0x1c] ;  /* 0x00001c05ff007984 */ /* 0x000ea40008000000 */
[----:B--2---:R-:W-:-:S13]  /*3350*/  ISETP.NE.AND P0, PT, R0, RZ, PT ;  /* 0x000000ff0000720c */ /* 0x004fda0003f05270 */
[----:B------:R-:W-:Y:S05]  /*3360*/  @P0 BRA `(.L_x_64) ;  /* 0x0000000000580947 */ /* 0x000fea0003800000 */
[----:B------:R-:W-:-:S13]  /*3370*/  ELECT P0, URZ, PT ;  /* 0x0000000000ff782f */ /* 0x000fda0003800000 */
[----:B------:R-:W-:Y:S05]  /*3380*/  @!P0 BRA `(.L_x_65) ;  /* 0x0000000000608947 */ /* 0x000fea0003800000 */
[----:B------:R-:W-:Y:S01]  /*3390*/  UMOV UR4, 0x10 ;  /* 0x0000001000047882 */ /* 0x000fe20000000000 */
[----:B------:R-:W-:Y:S01]  /*33a0*/  HFMA2 R0, -RZ, RZ, 0, 5.9604644775390625e-08 ;  /* 0x00000001ff007431 */ /* 0x000fe200000001ff */
[----:B------:R-:W-:-:S03]  /*33b0*/  MOV R2, 0xffff ;  /* 0x0000ffff00027802 */ /* 0x000fc60000000f00 */
[----:B------:R-:W-:Y:S04]  /*33c0*/  DEPBAR.LE SB2, 0x36 ;  /* 0x0000ad800000791a */ /* 0x000fe80000000000 */
[----:B------:R-:W2:Y:S02]  /*33d0*/  UTCATOMSWS.FIND_AND_SET.ALIGN UP0, UR4, UR4 ;  /* 0x00000004000475e3 */ /* 0x000ea40008000800 */
[----:B--2---:R-:W-:Y:S01]  /*33e0*/  MOV R5, UR4 ;  /* 0x0000000400057c02 */ /* 0x004fe20008000f00 */
[----:B------:R-:W-:Y:S06]  /*33f0*/  BRA.U UP0, `(.L_x_66) ;  /* 0x0000000100187547 */ /* 0x000fec000b800000 */
.L_x_67:
[----:B------:R-:W-:Y:S05]  /*3400*/  NANOSLEEP 0x64 ;  /* 0x000000640000795d */ /* 0x000fea0003800000 */
[----:B------:R-:W-:-:S05]  /*3410*/  UMOV UR4, 0x10 ;  /* 0x0000001000047882 */ /* 0x000fca0000000000 */
[----:B------:R-:W-:Y:S04]  /*3420*/  DEPBAR.LE SB2, 0x36 ;  /* 0x0000ad800000791a */ /* 0x000fe80000000000 */
[----:B------:R-:W2:Y:S02]  /*3430*/  UTCATOMSWS.FIND_AND_SET.ALIGN UP0, UR4, UR4 ;  /* 0x00000004000475e3 */ /* 0x000ea40008000800 */
[----:B--2---:R-:W-:Y:S01]  /*3440*/  MOV R5, UR4 ;  /* 0x0000000400057c02 */ /* 0x004fe20008000f00 */
[----:B------:R-:W-:Y:S05]  /*3450*/  BRA.U !UP0, `(.L_x_67) ;  /* 0xfffffffd08e87547 */ /* 0x000fea000b83ffff */
.L_x_66:
[-C--:B------:R-:W-:Y:S02]  /*3460*/  SHF.L.U32 R2, R2, R5.reuse, RZ ;  /* 0x0000000502027219 */ /* 0x080fe400000006ff */
[----:B------:R-:W-:Y:S01]  /*3470*/  SHF.L.U32 R0, R0, R5, RZ ;  /* 0x0000000500007219 */ /* 0x000fe200000006ff */
[----:B------:R-:W-:Y:S02]  /*3480*/  IMAD.SHL.U32 R5, R5, 0x20, RZ ;  /* 0x0000002005057824 */ /* 0x000fe400078e00ff */
[----:B------:R2:W-:Y:S04]  /*3490*/  ATOMS.OR RZ, [UR5+0x14], R2 ;  /* 0x00001402ffff798c */ /* 0x0005e8000b000005 */
[----:B------:R2:W-:Y:S04]  /*34a0*/  ATOMS.OR RZ, [UR5+0x18], R0 ;  /* 0x00001800ffff798c */ /* 0x0005e8000b000005 */
[----:B------:R2:W-:Y:S01]  /*34b0*/  STS [UR6+0x180], R5 ;  /* 0x00018005ff007988 */ /* 0x0005e20008000806 */
[----:B------:R-:W-:Y:S05]  /*34c0*/  BRA `(.L_x_65) ;  /* 0x0000000000107947 */ /* 0x000fea0003800000 */
.L_x_64:
[----:B------:R-:W-:Y:S02]  /*34d0*/  MOV R0, 0xffffffff ;  /* 0xffffffff00007802 */ /* 0x000fe40000000f00 */
[----:B------:R-:W-:-:S03]  /*34e0*/  MOV R4, 0x3510 ;  /* 0x0000351000047802 */ /* 0x000fc60000000f00 */
[----:B------:R2:W-:Y:S04]  /*34f0*/  STS [UR6+0x180], R0 ;  /* 0x00018000ff007988 */ /* 0x0005e80008000806 */
[----:B-12--5:R-:W-:Y:S05]  /*3500*/  CALL.REL.NOINC `($__internal_1_$__cuda_sm10x_tcgen05_guardrail_trap_phase_invalid_during_alloc) ;  /* 0x0000006400c07944 */ /* 0x026fea0003c00000 */
.L_x_65:
[----:B------:R-:W-:Y:S05]  /*3510*/  WARPSYNC.ALL ;  /* 0x0000000000007948 */ /* 0x000fea0003800000 */
[----:B------:R-:W3:Y:S01]  /*3520*/  S2UR UR4, SR_CgaCtaId ;  /* 0x00000000000479c3 */ /* 0x000ee20000008800 */
[----:B------:R-:W-:Y:S01]  /*3530*/  UMOV UR18, 0x400 ;  /* 0x0000040000127882 */ /* 0x000fe20000000000 */
[----:B------:R-:W-:-:S06]  /*3540*/  NOP ;  /* 0x0000000000007918 */ /* 0x000fcc0000000000 */
[----:B------:R-:W-:Y:S06]  /*3550*/  BAR.ARV 0x6, 0xa0 ;  /* 0x0182800000007b1d */ /* 0x000fec0000002000 */
[----:B------:R-:W4:Y:S01]  /*3560*/  LDCU UR5, c[0x0][0x38c] ;  /* 0x00007180ff0577ac */ /* 0x000f220008000800 */
[----:B------:R-:W-:Y:S01]  /*3570*/  LOP3.LUT R3, R3, 0xffff, RZ, 0xc0, !PT ;  /* 0x0000ffff03037812 */ /* 0x000fe200078ec0ff */
[----:B------:R-:W-:Y:S01]  /*3580*/  IMAD.MOV.U32 R11, RZ, RZ, 0x1 ;  /* 0x00000001ff0b7424 */ /* 0x000fe200078e00ff */
[----:B------:R-:W-:Y:S01]  /*3590*/  CS2R R8, SRZ ;  /* 0x0000000000087805 */ /* 0x000fe2000001ff00 */
[----:B------:R-:W1:Y:S01]  /*35a0*/  LDCU UR8, c[0x0][0x38c] ;  /* 0x00007180ff0877ac */ /* 0x000e620008000800 */
[----:B------:R-:W-:Y:S01]  /*35b0*/  R2UR UR20, R3 ;  /* 0x00000000031472ca */ /* 0x000fe200000e0000 */
[----:B------:R-:W-:Y:S01]  /*35c0*/  IMAD.MOV.U32 R10, RZ, RZ, RZ ;  /* 0x000000ffff0a7224 */ /* 0x000fe200078e00ff */
[----:B------:R-:W-:Y:S01]  /*35d0*/  UMOV UR22, URZ ;  /* 0x000000ff00167c82 */ /* 0x000fe20008000000 */
[----:B------:R-:W-:Y:S01]  /*35e0*/  UMOV UR14, URZ ;  /* 0x000000ff000e7c82 */ /* 0x000fe20008000000 */
[----:B---3--:R-:W-:Y:S01]  /*35f0*/  ULEA UR18, UR4, UR18, 0x18 ;  /* 0x0000001204127291 */ /* 0x008fe2000f8ec0ff */
[----:B------:R-:W-:Y:S01]  /*3600*/  UMOV UR26, 0x0 ;  /* 0x00000000001a7882 */ /* 0x000fe20000000000 */
[----:B------:R-:W-:-:S02]  /*3610*/  UMOV UR27, 0x43804a0 ;  /* 0x043804a0001b7882 */ /* 0x000fc40000000000 */
[----:B------:R-:W-:Y:S02]  /*3620*/  UIADD3 UR6, UPT, UPT, UR18, 0x7300, URZ ;  /* 0x0000730012067890 */ /* 0x000fe4000fffe0ff */
[----:B------:R-:W-:Y:S02]  /*3630*/  UIADD3 UR7, UPT, UPT, UR18, 0x12300, URZ ;  /* 0x0001230012077890 */ /* 0x000fe4000fffe0ff */
[----:B----4-:R-:W-:Y:S01]  /*3640*/  UIADD3 UR5, UPT, UPT, UR5, 0x3f, URZ ;  /* 0x0000003f05057890 */ /* 0x010fe2000fffe0ff */
[----:B--2---:R-:W2:Y:S01]  /*3650*/  LDS R0, [UR18+0x180] ;  /* 0x00018012ff007984 */ /* 0x004ea20008000800 */
[----:B------:R-:W-:Y:S02]  /*3660*/  USHF.R.U32.HI UR6, URZ, 0x4, UR6 ;  /* 0x00000004ff067899 */ /* 0x000fe40008011606 */
[----:B------:R-:W-:Y:S02]  /*3670*/  USHF.R.S32.HI UR4, URZ, 0x1f, UR5 ;  /* 0x0000001fff047899 */ /* 0x000fe40008011405 */
[----:B------:R-:W-:-:S02]  /*3680*/  ULOP3.LUT UR6, UR6, 0x3fff, URZ, 0xc0, !UPT ;  /* 0x00003fff06067892 */ /* 0x000fc4000f8ec0ff */
[----:B------:R-:W-:Y:S02]  /*3690*/  ULEA.HI UR4, UR4, UR5, URZ, 0x6 ;  /* 0x0000000504047291 */ /* 0x000fe4000f8f30ff */
[----:B------:R-:W-:Y:S02]  /*36a0*/  USHF.R.U32.HI UR5, URZ, 0x4, UR7 ;  /* 0x00000004ff057899 */ /* 0x000fe40008011607 */
[----:B------:R-:W-:Y:S02]  /*36b0*/  USHF.R.S32.HI UR28, URZ, 0x6, UR4 ;  /* 0x00000006ff1c7899 */ /* 0x000fe40008011404 */
[----:B------:R-:W-:Y:S02]  /*36c0*/  ULOP3.LUT UR4, UR5, 0x3fff, URZ, 0xc0, !UPT ;  /* 0x00003fff05047892 */ /* 0x000fe4000f8ec0ff */
[----:B------:R-:W-:Y:S02]  /*36d0*/  UISETP.LT.AND UP0, UPT, UR28, 0x1, UPT ;  /* 0x000000011c00788c */ /* 0x000fe4000bf01270 */
[----:B------:R-:W-:-:S02]  /*36e0*/  ULOP3.LUT UR21, UR6, 0x10000, URZ, 0xfc, !UPT ;  /* 0x0001000006157892 */ /* 0x000fc4000f8efcff */
[----:B------:R-:W-:Y:S02]  /*36f0*/  USEL UR29, UR28, 0x1, !UP0 ;  /* 0x000000011c1d7887 */ /* 0x000fe4000c000000 */
[----:B------:R-:W-:Y:S02]  /*3700*/  ULOP3.LUT UR4, UR4, 0x10000, URZ, 0xfc, !UPT ;  /* 0x0001000004047892 */ /* 0x000fe4000f8efcff */
[----:B------:R-:W-:Y:S02]  /*3710*/  UIADD3 UR29, UPT, UPT, -UR29, URZ, URZ ;  /* 0x000000ff1d1d7290 */ /* 0x000fe4000fffe1ff */
[----:B-1----:R-:W-:Y:S01]  /*3720*/  UISETP.GE.AND UP4, UPT, UR8, 0x1, UPT ;  /* 0x000000010800788c */ /* 0x002fe2000bf86270 */
[----:B------:R-:W-:Y:S01]  /*3730*/  UMOV UR24, 0x0 ;  /* 0x0000000000187882 */ /* 0x000fe20000000000 */
[----:B------:R-:W-:Y:S01]  /*3740*/  UMOV UR25, 0x43804a0 ;  /* 0x043804a000197882 */ /* 0x000fe20000000000 */
[----:B--2---:R-:W-:-:S15]  /*3750*/  R2UR UR30, R0 ;  /* 0x00000000001e72ca */ /* 0x004fde00000e0000 */
.L_x_74:
[----:B------:R-:W-:Y:S02]  /*3760*/  LEA R0, R10, UR18, 0x3 ;  /* 0x000000120a007c11 */ /* 0x000fe4000f8e18ff */
[----:B------:R-:W-:Y:S02]  /*3770*/  SHF.L.U32 R5, R9, 0x1f, RZ ;  /* 0x0000001f09057819 */ /* 0x000fe400000006ff */
[----:B------:R-:W-:Y:S01]  /*3780*/  PLOP3.LUT P0, PT, PT, PT, UP4, 0x80, 0x8 ;  /* 0x000000000008781c */ /* 0x000fe20003f0f048 */
[----:B------:R-:W-:Y:S01]  /*3790*/  VIADD R3, R0, 0xe0 ;  /* 0x000000e000037836 */ /* 0x000fe20000000000 */
[----:B-1----:R-:W1:Y:S02]  /*37a0*/  SYNCS.PHASECHK.TRANS64.TRYWAIT P1, [R0+URZ+0xd0], R5 ;  /* 0x0000d005000075a7 */ /* 0x002e6400080211ff */
[----:B-1-3--:R-:W-:Y:S09]  /*37b0*/  @!P1 BRA `(.L_x_68) ;  /* 0x0000005c00dc9947 */ /* 0x00aff20003800000 */
.L_x_144:
[----:B------:R-:W-:Y:S01]  /*37c0*/  LEA R4, R10, UR18, 0x4 ;  /* 0x000000120a047c11 */ /* 0x000fe2000f8e20ff */
[----:B------:R-:W-:Y:S01]  /*37d0*/  @UP4 ULEA UR5, UR14, UR18, 0x3 ;  /* 0x000000120e054291 */ /* 0x000fe2000f8e18ff */
[----:B------:R-:W-:Y:S01]  /*37e0*/  PLOP3.LUT P2, PT, PT, PT, PT, 0x80, 0x8 ;  /* 0x000000000008781c */ /* 0x000fe20003f4f070 */
[----:B------:R-:W-:Y:S01]  /*37f0*/  ULEA UR23, UR22, UR18, 0x3 ;  /* 0x0000001216177291 */ /* 0x000fe2000f8e18ff */
[----:B------:R-:W-:Y:S02]  /*3800*/  PRMT R3, RZ, 0x654, R3 ;  /* 0x00000654ff037816 */ /* 0x000fe40000000003 */
[----:B-1----:R-:W1:Y:S01]  /*3810*/  LDS.128 R4, [R4+0x160] ;  /* 0x0001600004047984 */ /* 0x002e620000000c00 */
[----:B------:R-:W-:Y:S02]  /*3820*/  @P0 SHF.L.U32 R2, R8, 0x1f, RZ ;  /* 0x0000001f08020819 */ /* 0x000fe400000006ff */
[----:B------:R-:W-:Y:S01]  /*3830*/  SHF.L.U32 R0, R11, 0x1f, RZ ;  /* 0x0000001f0b007819 */ /* 0x000fe200000006ff */
[----:B------:R-:W-:Y:S01]  /*3840*/  @!PT LDS RZ, [RZ] ;  /* 0x00000000fffff984 */ /* 0x000fe20000000800 */
[----:B------:R-:W-:Y:S01]  /*3850*/  @!PT LDS RZ, [RZ] ;  /* 0x00000000fffff984 */ /* 0x000fe20000000800 */
[----:B------:R-:W-:Y:S01]  /*3860*/  @!PT LDS RZ, [RZ] ;  /* 0x00000000fffff984 */ /* 0x000fe20000000800 */
[----:B------:R-:W-:Y:S01]  /*3870*/  @!PT LDS RZ, [RZ] ;  /* 0x00000000fffff984 */ /* 0x000fe20000000800 */
[----:B------:R2:W-:Y:S06]  /*3880*/  MEMBAR.ALL.CTA ;  /* 0x0000000000007992 */ /* 0x0005ec0000008000 */
[----:B--2---:R-:W2:Y:S02]  /*3890*/  FENCE.VIEW.ASYNC.S ;  /* 0x00000000000073c6 */ /* 0x004ea40000000000 */
[----:B--2---:R2:W-:Y:S01]  /*38a0*/  SYNCS.ARRIVE.TRANS64.RED.A1T0 RZ, [R3+URZ], RZ ;  /* 0x000000ff03ff79a7 */ /* 0x0045e200081004ff */
[----:B------:R2:W3:Y:S01]  /*38b0*/  @P0 SYNCS.PHASECHK.TRANS64.TRYWAIT P2, [UR5], R2 ;  /* 0x00000002ff0005a7 */ /* 0x0004e20008041105 */
[----:B------:R-:W-:Y:S01]  /*38c0*/  ULEA.HI UR5, UR22, UR22, URZ, 0x1 ;  /* 0x0000001616057291 */ /* 0x000fe2000f8f08ff */
[----:B-1----:R-:W-:-:S03]  /*38d0*/  LOP3.LUT P1, RZ, R6, 0x1, RZ, 0xc0, !PT ;  /* 0x0000000106ff7812 */ /* 0x002fc6000782c0ff */
[----:B------:R-:W-:Y:S02]  /*38e0*/  ULOP3.LUT UR6, UR5, 0xffe, URZ, 0xc0, !UPT ;  /* 0x00000ffe05067892 */ /* 0x000fe4000f8ec0ff */
[----:B------:R-:W-:Y:S02]  /*38f0*/  USHF.R.U32.HI UR19, URZ, 0x1, UR5 ;  /* 0x00000001ff137899 */ /* 0x000fe40008011605 */
[----:B------:R-:W-:Y:S02]  /*3900*/  UIADD3 UR5, UPT, UPT, -UR6, UR22, URZ ;  /* 0x0000001606057290 */ /* 0x000fe4000fffe1ff */
[----:B------:R-:W-:-:S04]  /*3910*/  UIMAD UR19, UR19, 0xe0, UR30 ;  /* 0x000000e0131378a4 */ /* 0x000fc8000f8e021e */
[----:B------:R-:W-:Y:S01]  /*3920*/  ULEA UR19, UR5, UR19, 0x14 ;  /* 0x0000001305137291 */ /* 0x000fe2000f8ea0ff */
[----:B------:R-:W1:Y:S02]  /*3930*/  SYNCS.PHASECHK.TRANS64.TRYWAIT P0, [UR23+0x110], R0 ;  /* 0x00011000ff0075a7 */ /* 0x000e640008001117 */
[----:B-123--:R-:W-:Y:S09]  /*3940*/  @!P0 BRA `(.L_x_69) ;  /* 0x0000005c008c8947 */ /* 0x00eff20003800000 */
.L_x_146:
[----:B------:R-:W-:Y:S01]  /*3950*/  IADD3 R10, PT, PT, R10, 0x1, RZ ;  /* 0x000000010a0a7810 */ /* 0x000fe20007ffe0ff */
[----:B------:R-:W-:Y:S06]  /*3960*/  BRA.U !UP4, `(.L_x_70) ;  /* 0x000000010c987547 */ /* 0x000fec000b800000 */
[----:B------:R-:W-:Y:S01]  /*3970*/  UPLOP3.LUT UP2, UPT, UPT, UPT, UPT, 0x40, 0x4 ;  /* 0x000000000004789c */ /* 0x000fe20003f4e870 */
[----:B------:R-:W-:Y:S01]  /*3980*/  UMOV UR16, UR29 ;  /* 0x0000001d00107c82 */ /* 0x000fe20008000000 */
[----:B------:R-:W-:Y:S01]  /*3990*/  UMOV UR15, UR28 ;  /* 0x0000001c000f7c82 */ /* 0x000fe20008000000 */
[----:B------:R-:W-:-:S08]  /*39a0*/  UMOV UR5, UR14 ;  /* 0x0000000e00057c82 */ /* 0x000fd00008000000 */
.L_x_73:
[----:B------:R-:W-:Y:S02]  /*39b0*/  UIADD3 UR16, UPT, UPT, UR16, 0x1, URZ ;  /* 0x0000000110107890 */ /* 0x000fe4000fffe0ff */
[----:B--2---:R-:W-:Y:S02]  /*39c0*/  ULEA UR7, UR5, UR18, 0x3 ;  /* 0x0000001205077291 */ /* 0x004fe4000f8e18ff */
[----:B------:R-:W-:Y:S01]  /*39d0*/  UISETP.NE.AND UP3, UPT, UR16, URZ, UPT ;  /* 0x000000ff1000728c */ /* 0x000fe2000bf65270 */
[----:B---3--:R-:W-:Y:S10]  /*39e0*/  @P2 BRA `(.L_x_71) ;  /* 0x00000000000c2947 */ /* 0x008ff40003800000 */
[----:B-1----:R-:W-:Y:S04]  /*39f0*/  SHF.L.U32 R3, R8, 0x1f, RZ ;  /* 0x0000001f08037819 */ /* 0x002fe800000006ff */
[----:B------:R-:W1:Y:S02]  /*3a00*/  SYNCS.PHASECHK.TRANS64.TRYWAIT P0, [UR7], R3 ;  /* 0x00000003ff0075a7 */ /* 0x000e640008001107 */
[----:B-1----:R-:W-:Y:S05]  /*3a10*/  @!P0 BRA `(.L_x_72) ;  /* 0x0000005c00708947 */ /* 0x002fea0003800000 */
.L_x_71:
[----:B------:R-:W-:Y:S01]  /*3a20*/  UISETP.NE.AND UP0, UPT, UR15, 0x1, UPT ;  /* 0x000000010f00788c */ /* 0x000fe2000bf05270 */
[----:B------:R-:W-:Y:S01]  /*3a30*/  PLOP3.LUT P2, PT, PT, PT, PT, 0x80, 0x8 ;  /* 0x000000000008781c */ /* 0x000fe20003f4f070 */
[----:B------:R-:W-:Y:S02]  /*3a40*/  UIADD3 UR6, UPT, UPT, UR5, 0x1, URZ ;  /* 0x0000000105067890 */ /* 0x000fe4000fffe0ff */
[----:B------:R-:W-:Y:S02]  /*3a50*/  UIADD3 UR17, UPT, UPT, UR7, 0x58, URZ ;  /* 0x0000005807117890 */ /* 0x000fe4000fffe0ff */
[----:B------:R-:W-:Y:S01]  /*3a60*/  UISETP.NE.AND UP1, UPT, UR6, 0xb, UPT ;  /* 0x0000000b0600788c */ /* 0x000fe2000bf25270 */
[----:B------:R-:W-:Y:S01]  /*3a70*/  PLOP3.LUT P0, PT, PT, PT, UP0, 0x80, 0x8 ;  /* 0x000000000008781c */ /* 0x000fe20003f0f008 */
[----:B------:R-:W-:Y:S02]  /*3a80*/  UIADD3 UR15, UPT, UPT, UR15, -0x1, URZ ;  /* 0xffffffff0f0f7890 */ /* 0x000fe4000fffe0ff */
[----:B------:R-:W-:Y:S02]  /*3a90*/  USEL UR8, URZ, 0x1, UP1 ;  /* 0x00000001ff087887 */ /* 0x000fe40008800000 */
[----:B------:R-:W-:Y:S01]  /*3aa0*/  USEL UR14, UR6, URZ, UP1 ;  /* 0x000000ff060e7287 */ /* 0x000fe20008800000 */
[----:B------:R-:W-:Y:S01]  /*3ab0*/  UMOV UR7, 0x80004020 ;  /* 0x8000402000077882 */ /* 0x000fe20000000000 */
[----:B------:R-:W-:Y:S02]  /*3ac0*/  UMOV UR9, 0x80004020 ;  /* 0x8000402000097882 */ /* 0x000fe40000000000 */
[----:B------:R-:W-:Y:S01]  /*3ad0*/  @UP0 ULEA UR6, UR14, UR18, 0x3 ;  /* 0x000000120e060291 */ /* 0x000fe2000f8e18ff */
[----:B------:R-:W-:Y:S01]  /*3ae0*/  LOP3.LUT R8, R8, UR8, RZ, 0x3c, !PT ;  /* 0x0000000808087c12 */ /* 0x000fe2000f8e3cff */
[----:B------:R-:W-:Y:S01]  /*3af0*/  ULEA UR8, UR5, UR21, 0x8 ;  /* 0x0000001505087291 */ /* 0x000fe2000f8e40ff */
[----:B------:R-:W-:Y:S02]  /*3b00*/  UMOV UR13, 0x80004020 ;  /* 0x80004020000d7882 */ /* 0x000fe40000000000 */
[----:B-1----:R-:W-:Y:S01]  /*3b10*/  @P0 SHF.L.U32 R0, R8, 0x1f, RZ ;  /* 0x0000001f08000819 */ /* 0x002fe200000006ff */
[----:B------:R-:W-:Y:S01]  /*3b20*/  UIADD3 UR10, UPT, UPT, UR8, 0x2, URZ ;  /* 0x00000002080a7890 */ /* 0x000fe2000fffe0ff */
[----:B------:R-:W-:Y:S02]  /*3b30*/  UMOV UR11, 0x80004020 ;  /* 0x80004020000b7882 */ /* 0x000fe40000000000 */
[----:B------:R2:W3:Y:S01]  /*3b40*/  @P0 SYNCS.PHASECHK.TRANS64.TRYWAIT P2, [UR6], R0 ;  /* 0x00000000ff0005a7 */ /* 0x0004e20008041106 */
[----:B------:R-:W-:Y:S03]  /*3b50*/  UIMAD UR6, UR5, 0x380, UR4 ;  /* 0x00000380050678a4 */ /* 0x000fe6000f8e0204 */
[----:B------:R-:W-:Y:S01]  /*3b60*/  UMOV UR5, UR14 ;  /* 0x0000000e00057c82 */ /* 0x000fe20008000000 */
[----:B------:R-:W-:Y:S05]  /*3b70*/  UIADD3 UR12, UPT, UPT, UR6, 0x2, URZ ;  /* 0x00000002060c7890 */ /* 0x000fea000fffe0ff */
[----:B------:R2:W-:Y:S01]  /*3b80*/  UTCIMMA gdesc[UR8], gdesc[UR6], tmem[UR19], tmem[UR26], idesc[UR27], UP2 ;  /* 0x00ff1a06080075ea */ /* 0x0005e20009000113 */
[----:B------:R-:W-:Y:S03]  /*3b90*/  UPLOP3.LUT UP2, UPT, UPT, UPT, UPT, 0x80, 0x8 ;  /* 0x000000000008789c */ /* 0x000fe60003f4f070 */
[----:B------:R2:W-:Y:S01]  /*3ba0*/  UTCIMMA gdesc[UR10], gdesc[UR12], tmem[UR19], tmem[UR24], idesc[UR25], UPT ;  /* 0x00ff180c0a0075ea */ /* 0x0005e2000b800113 */
[----:B------:R2:W-:Y:S01]  /*3bb0*/  UTCBAR.MULTICAST [UR17], URZ, UR20 ;  /* 0x000000ff110073e9 */ /* 0x0005e20008000814 */
[----:B------:R-:W-:Y:S06]  /*3bc0*/  BRA.U UP3, `(.L_x_73) ;  /* 0xfffffffd03787547 */ /* 0x000fec000b83ffff */
.L_x_70:
[----:B------:R-:W-:Y:S01]  /*3bd0*/  UIADD3 UR5, UPT, UPT, UR22, 0x1, URZ ;  /* 0x0000000116057890 */ /* 0x000fe2000fffe0ff */
[C---:B------:R-:W-:Y:S01]  /*3be0*/  ISETP.NE.AND P0, PT, R10.reuse, 0x2, PT ;  /* 0x000000020a00780c */ /* 0x040fe20003f05270 */
[----:B--2---:R-:W-:Y:S02]  /*3bf0*/  UIADD3 UR6, UPT, UPT, UR23, 0xf0, URZ ;  /* 0x000000f017067890 */ /* 0x004fe4000fffe0ff */
[----:B------:R-:W-:Y:S01]  /*3c00*/  UISETP.NE.AND UP0, UPT, UR5, 0x4, UPT ;  /* 0x000000040500788c */ /* 0x000fe2000bf05270 */
[----:B-1----:R-:W-:Y:S02]  /*3c10*/  SEL R0, RZ, 0x1, P0 ;  /* 0x00000001ff007807 */ /* 0x002fe40000000000 */
[----:B------:R-:W-:Y:S01]  /*3c20*/  SEL R10, R10, RZ, P0 ;  /* 0x000000ff0a0a7207 */ /* 0x000fe20000000000 */
[----:B------:R-:W-:Y:S01]  /*3c30*/  USEL UR7, URZ, 0x1, UP0 ;  /* 0x00000001ff077887 */ /* 0x000fe20008000000 */
[----:B------:R-:W-:Y:S01]  /*3c40*/  LOP3.LUT R9, R9, R0, RZ, 0x3c, !PT ;  /* 0x0000000009097212 */ /* 0x000fe200078e3cff */
[----:B------:R-:W-:Y:S01]  /*3c50*/  USEL UR22, UR5, URZ, UP0 ;  /* 0x000000ff05167287 */ /* 0x000fe20008000000 */
[----:B------:R1:W-:Y:S03]  /*3c60*/  UTCBAR [UR6], URZ ;  /* 0x000000ff060073e9 */ /* 0x0003e600080000ff */
[----:B------:R-:W-:Y:S01]  /*3c70*/  LOP3.LUT R11, R11, UR7, RZ, 0x3c, !PT ;  /* 0x000000070b0b7c12 */ /* 0x000fe2000f8e3cff */
[----:B------:R-:W-:Y:S07]  /*3c80*/  @P1 BRA `(.L_x_74) ;  /* 0xfffffff800b41947 */ /* 0x000fee000383ffff */
[----:B------:R-:W2:Y:S01]  /*3c90*/  S2UR UR8, SR_CgaCtaId ;  /* 0x00000000000879c3 */ /* 0x000ea20000008800 */
[----:B------:R-:W-:Y:S01]  /*3ca0*/  ELECT P0, URZ, PT ;  /* 0x0000000000ff782f */ /* 0x000fe20003800000 */
[----:B------:R-:W-:Y:S01]  /*3cb0*/  IMAD.MOV.U32 R0, RZ, RZ, 0x1 ;  /* 0x00000001ff007424 */ /* 0x000fe200078e00ff */
[----:B------:R-:W-:Y:S01]  /*3cc0*/  UIADD3 UR18, UPT, UPT, UR18, 0x110, URZ ;  /* 0x0000011012127890 */ /* 0x000fe2000fffe0ff */
[----:B------:R-:W-:Y:S01]  /*3cd0*/  SHF.L.U32 R3, R11, 0x1f, RZ ;  /* 0x0000001f0b037819 */ /* 0x000fe200000006ff */
[----:B------:R-:W-:-:S03]  /*3ce0*/  UMOV UR4, 0x40 ;  /* 0x0000004000047882 */ /* 0x000fc60000000000 */
[----:B------:R-:W-:Y:S01]  /*3cf0*/  UVIRTCOUNT.DEALLOC.SMPOOL 0x80 ;  /* 0x000000800000784c */ /* 0x000fe20000000000 */
[----:B--2---:R-:W-:Y:S02]  /*3d00*/  ULEA UR8, UR8, UR4, 0x18 ;  /* 0x0000000408087291 */ /* 0x004fe4000f8ec0ff */
[----:B------:R-:W-:-:S07]  /*3d10*/  ULEA UR4, UR22, UR18, 0x3 ;  /* 0x0000001216047291 */ /* 0x000fce000f8e18ff */
[----:B------:R2:W-:Y:S02]  /*3d20*/  @P0 STS.U8 [UR8+0x1c], R0 ;  /* 0x00001c00ff000988 */ /* 0x0005e40008000008 */
[----:B------:R-:W4:Y:S02]  /*3d30*/  SYNCS.PHASECHK.TRANS64.TRYWAIT P0, [UR4], R3 ;  /* 0x00000003ff0075a7 */ /* 0x000f240008001104 */
[----:B--2-4-:R-:W-:Y:S05]  /*3d40*/  @!P0 BRA `(.L_x_75) ;  /* 0x0000005800bc8947 */ /* 0x014fea0003800000 */
.L_x_149:
[----:B------:R-:W-:-:S04]  /*3d50*/  UIADD3 UR4, UPT, UPT, UR22, 0x1, URZ ;  /* 0x0000000116047890 */ /* 0x000fc8000fffe0ff */
[----:B------:R-:W-:-:S04]  /*3d60*/  UISETP.NE.AND UP0, UPT, UR4, 0x4, UPT ;  /* 0x000000040400788c */ /* 0x000fc8000bf05270 */
[----:B-1----:R-:W-:Y:S02]  /*3d70*/  USEL UR6, URZ, 0x1, UP0 ;  /* 0x00000001ff067887 */ /* 0x002fe40008000000 */
[----:B------:R-:W-:-:S04]  /*3d80*/  USEL UR4, UR4, URZ, UP0 ;  /* 0x000000ff04047287 */ /* 0x000fc80008000000 */
[----:B------:R-:W-:Y:S01]  /*3d90*/  ULEA UR5, UR4, UR18, 0x3 ;  /* 0x0000001204057291 */ /* 0x000fe2000f8e18ff */
[----:B------:R-:W-:-:S04]  /*3da0*/  LOP3.LUT R2, R11, UR6, RZ, 0x3c, !PT ;  /* 0x000000060b027c12 */ /* 0x000fc8000f8e3cff */
[----:B--2---:R-:W-:-:S04]  /*3db0*/  SHF.L.U32 R3, R2, 0x1f, RZ ;  /* 0x0000001f02037819 */ /* 0x004fc800000006ff */
[----:B------:R-:W1:Y:S02]  /*3dc0*/  SYNCS.PHASECHK.TRANS64.TRYWAIT P0, [UR5], R3 ;  /* 0x00000003ff0075a7 */ /* 0x000e640008001105 */
[----:B-1----:R-:W-:Y:S05]  /*3dd0*/  @!P0 BRA `(.L_x_76) ;  /* 0x0000005800b08947 */ /* 0x002fea0003800000 */
.L_x_151:
        /* <DEDUP_REMOVED lines=9> */
.L_x_153:
[----:B------:R-:W-:-:S04]  /*3e70*/  UIADD3 UR4, UPT, UPT, UR4, 0x1, URZ ;  /* 0x0000000104047890 */ /* 0x000fc8000fffe0ff */
[----:B------:R-:W-:-:S04]  /*3e80*/  UISETP.NE.AND UP0, UPT, UR4, 0x4, UPT ;  /* 0x000000040400788c */ /* 0x000fc8000bf05270 */
[----:B------:R-:W-:Y:S02]  /*3e90*/  USEL UR5, URZ, 0x1, UP0 ;  /* 0x00000001ff057887 */ /* 0x000fe40008000000 */
[----:B------:R-:W-:-:S04]  /*3ea0*/  USEL UR4, UR4, URZ, UP0 ;  /* 0x000000ff04047287 */ /* 0x000fc80008000000 */
[----:B------:R-:W-:Y:S01]  /*3eb0*/  ULEA UR4, UR4, UR18, 0x3 ;  /* 0x0000001204047291 */ /* 0x000fe2000f8e18ff */
[----:B-1----:R-:W-:-:S04]  /*3ec0*/  LOP3.LUT R3, R2, UR5, RZ, 0x3c, !PT ;  /* 0x0000000502037c12 */ /* 0x002fc8000f8e3cff */
[----:B------:R-:W-:-:S04]  /*3ed0*/  SHF.L.U32 R3, R3, 0x1f, RZ ;  /* 0x0000001f03037819 */ /* 0x000fc800000006ff */
[----:B------:R-:W1:Y:S02]  /*3ee0*/  SYNCS.PHASECHK.TRANS64.TRYWAIT P0, [UR4], R3 ;  /* 0x00000003ff0075a7 */ /* 0x000e640008001104 */
[----:B-1----:R-:W-:Y:S05]  /*3ef0*/  @!P0 BRA `(.L_x_78) ;  /* 0x0000005800988947 */ /* 0x002fea0003800000 */
.L_x_155:
[----:B------:R-:W-:Y:S01]  /*3f00*/  NOP ;  /* 0x0000000000007918 */ /* 0x000fe20000000000 */
[----:B-1----:R-:W1:Y:S01]  /*3f10*/  LDS R0, [UR8+0x14] ;  /* 0x00001408ff007984 */ /* 0x002e620008000800 */
[----:B------:R-:W-:Y:S01]  /*3f20*/  ULOP3.LUT UR4, UR30, 0xffff, URZ, 0xc0, !UPT ;  /* 0x0000ffff1e047892 */ /* 0x000fe2000f8ec0ff */
[----:B------:R-:W-:Y:S01]  /*3f30*/  UMOV UR5, 0xffff ;  /* 0x0000ffff00057882 */ /* 0x000fe20000000000 */
[----:B------:R-:W-:Y:S02]  /*3f40*/  UMOV UR6, 0x1 ;  /* 0x0000000100067882 */ /* 0x000fe40000000000 */
[----:B------:R-:W-:-:S04]  /*3f50*/  USHF.R.U32.HI UR4, URZ, 0x5, UR4 ;  /* 0x00000005ff047899 */ /* 0x000fc80008011604 */
[----:B------:R-:W-:Y:S02]  /*3f60*/  USHF.L.U32 UR5, UR5, UR4, URZ ;  /* 0x0000000405057299 */ /* 0x000fe400080006ff */
[----:B------:R-:W-:-:S04]  /*3f70*/  USHF.L.U32 UR4, UR6, UR4, URZ ;  /* 0x0000000406047299 */ /* 0x000fc800080006ff */
[----:B-1----:R-:W-:-:S04]  /*3f80*/  LOP3.LUT R0, R0, UR5, RZ, 0xc0, !PT ;  /* 0x0000000500007c12 */ /* 0x002fc8000f8ec0ff */
[----:B------:R-:W-:-:S13]  /*3f90*/  ISETP.NE.AND P0, PT, R0, UR5, PT ;  /* 0x0000000500007c0c */ /* 0x000fda000bf05270 */
[----:B------:R-:W-:Y:S05]  /*3fa0*/  @P0 BRA `(.L_x_79) ;  /* 0x0000000000580947 */ /* 0x000fea0003800000 */
[----:B------:R-:W1:Y:S02]  /*3fb0*/  LDS R0, [UR8+0x18] ;  /* 0x00001808ff007984 */ /* 0x000e640008000800 */
[----:B-1----:R-:W-:-:S04]  /*3fc0*/  LOP3.LUT R0, R0, UR4, RZ, 0xc0, !PT ;  /* 0x0000000400007c12 */ /* 0x002fc8000f8ec0ff */
[----:B------:R-:W-:-:S13]  /*3fd0*/  ISETP.NE.AND P0, PT, R0, UR4, PT ;  /* 0x0000000400007c0c */ /* 0x000fda000bf05270 */
[----:B------:R-:W-:Y:S05]  /*3fe0*/  @P0 BRA `(.L_x_80) ;  /* 0x00000000003c0947 */ /* 0x000fea0003800000 */
[----:B------:R-:W1:Y:S01]  /*3ff0*/  S2R R2, SR_LANEID ;  /* 0x0000000000027919 */ /* 0x000e620000000000 */
[----:B------:R-:W-:Y:S01]  /*4000*/  ULOP3.LUT UR5, URZ, UR5, URZ, 0x33, !UPT ;  /* 0x00000005ff057292 */ /* 0x000fe2000f8e33ff */
[----:B------:R-:W-:Y:S01]  /*4010*/  LOP3.LUT R4, RZ, UR4, RZ, 0x33, !PT ;  /* 0x00000004ff047c12 */ /* 0x000fe2000f8e33ff */
[----:B------:R-:W-:Y:S02]  /*4020*/  VOTEU.ANY UR4, UPT, PT ;  /* 0x0000000000047886 */ /* 0x000fe400038e0100 */
[----:B------:R-:W-:Y:S01]  /*4030*/  UFLO.U32 UR4, UR4 ;  /* 0x00000004000472bd */ /* 0x000fe200080e0000 */
[----:B------:R-:W2:Y:S01]  /*4040*/  REDUX UR6, R4 ;  /* 0x00000000040673c4 */ /* 0x000ea20000000000 */
[----:B------:R-:W-:-:S06]  /*4050*/  IMAD.U32 R0, RZ, RZ, UR5 ;  /* 0x00000005ff007e24 */ /* 0x000fcc000f8e00ff */
[----:B------:R4:W-:Y:S01]  /*4060*/  UTCATOMSWS.AND URZ, UR5 ;  /* 0x0000000500ff79e3 */ /* 0x0009e20008000000 */
[----:B------:R-:W3:Y:S01]  /*4070*/  REDUX UR7, R0 ;  /* 0x00000000000773c4 */ /* 0x000ee20000000000 */
[----:B-1----:R-:W-:Y:S01]  /*4080*/  ISETP.EQ.U32.AND P0, PT, R2, UR4, PT ;  /* 0x0000000402007c0c */ /* 0x002fe2000bf02070 */
[----:B--2---:R-:W-:Y:S01]  /*4090*/  IMAD.U32 R2, RZ, RZ, UR6 ;  /* 0x00000006ff027e24 */ /* 0x004fe2000f8e00ff */
[----:B---3--:R-:W-:-:S11]  /*40a0*/  MOV R3, UR7 ;  /* 0x0000000700037c02 */ /* 0x008fd60008000f00 */
[----:B------:R4:W-:Y:S04]  /*40b0*/  @P0 ATOMS.AND RZ, [UR8+0x14], R3 ;  /* 0x00001403ffff098c */ /* 0x0009e8000a800008 */
[----:B------:R4:W-:Y:S01]  /*40c0*/  @P0 ATOMS.AND RZ, [UR8+0x18], R2 ;  /* 0x00001802ffff098c */ /* 0x0009e2000a800008 */
[----:B------:R-:W-:Y:S05]  /*40d0*/  BRA `(.L_x_81) ;  /* 0x0000000000147947 */ /* 0x000fea0003800000 */
.L_x_80:
[----:B------:R-:W-:Y:S02]  /*40e0*/  MOV R2, 0x4100 ;  /* 0x0000410000027802 */ /* 0x000fe40000000f00 */
[----:B---3-5:R-:W-:Y:S05]  /*40f0*/  CALL.REL.NOINC `($__internal_0_$__cuda_sm10x_tcgen05_guardrail_trap_col_being_dealloced_not_returned_by_alloc) ;  /* 0x0000005800b87944 */ /* 0x028fea0003c00000 */
[----:B------:R-:W-:Y:S05]  /*4100*/  BRA `(.L_x_81) ;  /* 0x0000000000087947 */ /* 0x000fea0003800000 */
.L_x_79:
[----:B------:R-:W-:Y:S02]  /*4110*/  MOV R2, 0x4130 ;  /* 0x0000413000027802 */ /* 0x000fe40000000f00 */
[----:B---3-5:R-:W-:Y:S05]  /*4120*/  CALL.REL.NOINC `($__internal_2_$__cuda_sm10x_tcgen05_guardrail_trap_unallocated_columns_being_dealloced) ;  /* 0x0000005800c47944 */ /* 0x028fea0003c00000 */
.L_x_81:
[----:B------:R-:W-:Y:S01]  /*4130*/  NOP ;  /* 0x0000000000007918 */ /* 0x000fe20000000000 */
[----:B----4-:R-:W-:Y:S05]  /*4140*/  EXIT ;  /* 0x000000000000794d */ /* 0x010fea0003800000 */
.L_x_63:
[----:B------:R-:W-:-:S09]  /*4150*/  UISETP.NE.OR UP0, UPT, UR20, 0x3, !UP3 ;  /* 0x000000031400788c */ /* 0x000fd2000df05670 */
[----:B------:R-:W-:Y:S05]  /*4160*/  BRA.U UP0, `(.L_x_82) ;  /* 0x0000000d00b07547 */ /* 0x000fea000b800000 */
[----:B------:R-:W2:Y:S01]  /*4170*/  LDCU.64 UR4, c[0x0][0x888] ;  /* 0x00011100ff0477ac */ /* 0x000ea20008000a00 */
[----:B------:R-:W3:Y:S01]  /*4180*/  LDC.64 R12, c[0x0][0x348] ;  /* 0x0000d200ff0c7b82 */ /* 0x000ee20000000a00 */
[----:B------:R-:W-:Y:S02]  /*4190*/  HFMA2 R9, -RZ, RZ, 0, 0 ;  /* 0x00000000ff097431 */ /* 0x000fe400000001ff */
[----:B------:R-:W-:Y:S01]  /*41a0*/  IMAD.MOV.U32 R11, RZ, RZ, 0x1 ;  /* 0x00000001ff0b7424 */ /* 0x000fe200078e00ff */
[----:B------:R-:W4:Y:S01]  /*41b0*/  LDCU UR39, c[0x0][0x370] ;  /* 0x00006e00ff2777ac */ /* 0x000f220008000800 */
[----:B------:R-:W-:Y:S01]  /*41c0*/  IMAD.MOV.U32 R10, RZ, RZ, RZ ;  /* 0x000000ffff0a7224 */ /* 0x000fe200078e00ff */
[----:B------:R-:W-:Y:S01]  /*41d0*/  MOV R8, 0x3800 ;  /* 0x0000380000087802 */ /* 0x000fe20000000f00 */
[----:B------:R-:W4:Y:S01]  /*41e0*/  LDCU.128 UR48, c[0x0][0xb10] ;  /* 0x00016200ff3077ac */ /* 0x000f220008000c00 */
[----:B------:R-:W1:Y:S01]  /*41f0*/  LDCU UR37, c[0x0][0x374] ;  /* 0x00006e80ff2577ac */ /* 0x000e620008000800 */
[----:B------:R-:W1:Y:S01]  /*4200*/  LDCU.64 UR30, c[0x0][0x890] ;  /* 0x00011200ff1e77ac */ /* 0x000e620008000a00 */
[----:B--2---:R-:W-:Y:S01]  /*4210*/  UISETP.NE.U32.AND UP0, UPT, UR4, URZ, UPT ;  /* 0x000000ff0400728c */ /* 0x004fe2000bf05070 */
[----:B------:R-:W2:Y:S01]  /*4220*/  LDCU UR15, c[0x0][0xb0c] ;  /* 0x00016180ff0f77ac */ /* 0x000ea20008000800 */
[----:B------:R-:W3:Y:S01]  /*4230*/  LDCU UR44, c[0x0][0xb20] ;  /* 0x00016400ff2c77ac */ /* 0x000ee20008000800 */
[----:B------:R-:W3:Y:S01]  /*4240*/  LDCU UR4, c[0x0][0xb30] ;  /* 0x00016600ff0477ac */ /* 0x000ee20008000800 */
[----:B------:R-:W-:Y:S01]  /*4250*/  UMOV UR21, 0x400 ;  /* 0x0000040000157882 */ /* 0x000fe20000000000 */
[----:B----4-:R-:W-:-:S02]  /*4260*/  UIMAD.WIDE.U32 UR6, UR39, UR48, URZ ;  /* 0x00000030270672a5 */ /* 0x010fc4000f8e00ff */
[----:B-1----:R-:W-:Y:S02]  /*4270*/  UIMAD.WIDE.U32 UR8, UR37, UR51, URZ ;  /* 0x00000033250872a5 */ /* 0x002fe4000f8e00ff */
[----:B------:R-:W-:Y:S02]  /*4280*/  ULEA UR21, UR38, UR21, 0x18 ;  /* 0x0000001526157291 */ /* 0x000fe4000f8ec0ff */
[----:B------:R-:W-:Y:S02]  /*4290*/  UISETP.NE.AND.EX UP5, UPT, UR5, URZ, UPT, UP0 ;  /* 0x000000ff0500728c */ /* 0x000fe4000bfa5300 */
[----:B------:R-:W-:Y:S02]  /*42a0*/  UISETP.NE.U32.AND UP6, UPT, UR30, URZ, UPT ;  /* 0x000000ff1e00728c */ /* 0x000fe4000bfc5070 */
[----:B------:R-:W-:Y:S02]  /*42b0*/  UIADD3 UR5, UPT, UPT, UR21, 0xb0, URZ ;  /* 0x000000b015057890 */ /* 0x000fe4000fffe0ff */
[----:B------:R-:W-:Y:S01]  /*42c0*/  UISETP.NE.AND UP0, UPT, UR42, 0x1, UPT ;  /* 0x000000012a00788c */ /* 0x000fe2000bf05270 */
[----:B------:R-:W-:Y:S01]  /*42d0*/  UMOV UR41, UR7 ;  /* 0x0000000700297c82 */ /* 0x000fe20008000000 */
[----:B------:R-:W-:Y:S01]  /*42e0*/  UMOV UR40, UR9 ;  /* 0x0000000900287c82 */ /* 0x000fe20008000000 */
[----:B------:R-:W-:-:S02]  /*42f0*/  USEL UR43, URZ, 0x1, UP4 ;  /* 0x00000001ff2b7887 */ /* 0x000fc4000a000000 */
[----:B--2---:R-:W-:Y:S02]  /*4300*/  UISETP.NE.AND UP0, UPT, UR15, 0x1, UPT ;  /* 0x000000010f00788c */ /* 0x004fe4000bf05270 */
[----:B------:R-:W-:Y:S02]  /*4310*/  UPLOP3.LUT UP1, UPT, UPT, UPT, UPT, 0x40, 0x4 ;  /* 0x000000000004789c */ /* 0x000fe40003f2e870 */
[----:B------:R-:W-:Y:S01]  /*4320*/  UISETP.GE.AND UP3, UPT, UR42, 0x1, UPT ;  /* 0x000000012a00788c */ /* 0x000fe2000bf66270 */
[----:B------:R-:W1:Y:S01]  /*4330*/  LDCU.64 UR22, c[0x0][0xb28] ;  /* 0x00016500ff1677ac */ /* 0x000e620008000a00 */
[----:B------:R-:W-:Y:S02]  /*4340*/  UISETP.NE.AND.EX UP6, UPT, UR31, URZ, UPT, UP6 ;  /* 0x000000ff1f00728c */ /* 0x000fe4000bfc5360 */
[----:B------:R-:W-:Y:S02]  /*4350*/  UPRMT UR38, UR38, 0x654, UR5 ;  /* 0x0000065426267896 */ /* 0x000fe40008000005 */
[----:B------:R-:W-:-:S02]  /*4360*/  USHF.R.U32.HI UR41, URZ, UR49, UR41 ;  /* 0x00000031ff297299 */ /* 0x000fc40008011629 */
[----:B---3--:R-:W-:Y:S02]  /*4370*/  USHF.R.U32.HI UR40, URZ, UR44, UR40 ;  /* 0x0000002cff287299 */ /* 0x008fe40008011628 */
[----:B------:R-:W-:Y:S02]  /*4380*/  UISETP.NE.AND UP0, UPT, UR50, 0x1, UPT ;  /* 0x000000013200788c */ /* 0x000fe4000bf05270 */
[----:B------:R-:W-:-:S11]  /*4390*/  UISETP.NE.AND UP4, UPT, UR4, 0x1, UPT ;  /* 0x000000010400788c */ /* 0x000fd6000bf85270 */
.L_x_90:
[C---:B------:R-:W-:Y:S02]  /*43a0*/  LEA R3, R10.reuse, UR21, 0x3 ;  /* 0x000000150a037c11 */ /* 0x040fe4000f8e18ff */
[----:B------:R-:W-:Y:S02]  /*43b0*/  SHF.L.U32 R0, R9, 0x1f, RZ ;  /* 0x0000001f09007819 */ /* 0x000fe400000006ff */
[----:B------:R-:W-:Y:S02]  /*43c0*/  LEA R5, R10, UR21, 0x4 ;  /* 0x000000150a057c11 */ /* 0x000fe4000f8e20ff */
[----:B--2---:R-:W2:Y:S02]  /*43d0*/  SYNCS.PHASECHK.TRANS64.TRYWAIT P0, [R3+URZ+0xd0], R0 ;  /* 0x0000d000030075a7 */ /* 0x004ea400080011ff */
[----:B--2---:R-:W-:Y:S05]  /*43e0*/  @!P0 BRA `(.L_x_83) ;  /* 0x0000005400748947 */ /* 0x004fea0003800000 */
.L_x_156:
[----:B------:R-:W3:Y:S01]  /*43f0*/  LDS.128 R4, [R5+0x160] ;  /* 0x0001600005047984 */ /* 0x000ee20000000c00 */
[----:B------:R-:W-:Y:S01]  /*4400*/  UISETP.GE.AND UP0, UPT, UR42, 0x1, UPT ;  /* 0x000000012a00788c */ /* 0x000fe2000bf06270 */
[----:B------:R-:W-:Y:S01]  /*4410*/  @!PT LDS RZ, [RZ] ;  /* 0x00000000fffff984 */ /* 0x000fe20000000800 */
[----:B------:R-:W-:Y:S01]  /*4420*/  @!PT LDS RZ, [RZ] ;  /* 0x00000000fffff984 */ /* 0x000fe20000000800 */
[----:B------:R-:W-:Y:S01]  /*4430*/  @!PT LDS RZ, [RZ] ;  /* 0x00000000fffff984 */ /* 0x000fe20000000800 */
[----:B------:R-:W-:Y:S01]  /*4440*/  @!PT LDS RZ, [RZ] ;  /* 0x00000000fffff984 */ /* 0x000fe20000000800 */
[----:B------:R4:W-:Y:S06]  /*4450*/  MEMBAR.ALL.CTA ;  /* 0x0000000000007992 */ /* 0x0009ec0000008000 */
[----:B----4-:R-:W4:Y:S01]  /*4460*/  FENCE.VIEW.ASYNC.S ;  /* 0x00000000000073c6 */ /* 0x010f220000000000 */
[----:B---3--:R-:W-:Y:S11]  /*4470*/  LOP3.LUT P0, RZ, R6, 0x1, RZ, 0xc0, !PT ;  /* 0x0000000106ff7812 */ /* 0x008ff6000780c0ff */
[----:B------:R-:W-:Y:S02]  /*4480*/  @!UPT UIADD3 URZ, UPT, UPT, URZ, URZ, URZ ;  /* 0x000000fffffff290 */ /* 0x000fe4000fffe0ff */
[----:B----4-:R-:W-:Y:S01]  /*4490*/  VOTEU.ANY UP3, P0 ;  /* 0x0000000000ff7886 */ /* 0x010fe20000060100 */
[----:B------:R-:W-:Y:S11]  /*44a0*/  PLOP3.LUT P0, PT, PT, PT, UP3, 0x80, 0x8 ;  /* 0x000000000008781c */ /* 0x000ff60003f0f038 */
[----:B------:R-:W-:Y:S02]  /*44b0*/  @!UPT UIADD3 URZ, UPT, UPT, URZ, URZ, URZ ;  /* 0x000000fffffff290 */ /* 0x000fe4000fffe0ff */
[----:B--2---:R-:W-:Y:S02]  /*44c0*/  @P0 SHF.R.U32.HI R0, RZ, 0x10, R5 ;  /* 0x00000010ff000819 */ /* 0x004fe40000011605 */
[----:B------:R-:W-:Y:S02]  /*44d0*/  @P0 MOV R2, R4 ;  /* 0x0000000400020202 */ /* 0x000fe40000000f00 */
[----:B------:R-:W-:Y:S01]  /*44e0*/  @P0 R2UR UR4, R0 ;  /* 0x00000000000402ca */ /* 0x000fe200000e0000 */
[----:B------:R-:W-:Y:S01]  /*44f0*/  VIADD R0, R3, 0xe0 ;  /* 0x000000e003007836 */ /* 0x000fe20000000000 */
[----:B------:R-:W-:Y:S02]  /*4500*/  @P0 LOP3.LUT R4, R5, 0xffff, RZ, 0xc0, !PT ;  /* 0x0000ffff05040812 */ /* 0x000fe400078ec0ff */
[----:B------:R-:W-:Y:S02]  /*4510*/  @P0 R2UR UR6, R2 ;  /* 0x00000000020602ca */ /* 0x000fe400000e0000 */
[----:B------:R-:W-:Y:S02]  /*4520*/  PRMT R0, RZ, 0x654, R0 ;  /* 0x00000654ff007816 */ /* 0x000fe40000000000 */
[----:B------:R-:W-:Y:S02]  /*4530*/  @P0 R2UR UR5, R4 ;  /* 0x00000000040502ca */ /* 0x000fe400000e0000 */
[----:B------:R2:W-:Y:S03]  /*4540*/  SYNCS.ARRIVE.TRANS64.RED.A1T0 RZ, [R0+URZ], RZ ;  /* 0x000000ff00ff79a7 */ /* 0x0005e600081004ff */
[----:B------:R-:W-:Y:S04]  /*4550*/  @UP3 UMOV UR29, UR4 ;  /* 0x00000004001d3c82 */ /* 0x000fe80008000000 */
[----:B------:R-:W-:Y:S04]  /*4560*/  @UP3 UMOV UR14, UR6 ;  /* 0x00000006000e3c82 */ /* 0x000fe80008000000 */
[----:B------:R-:W-:Y:S01]  /*4570*/  @UP3 UMOV UR13, UR5 ;  /* 0x00000005000d3c82 */ /* 0x000fe20008000000 */
[----:B------:R-:W-:Y:S05]  /*4580*/  BRA.U !UP0, `(.L_x_84) ;  /* 0x0000000108c07547 */ /* 0x000fea000b800000 */
[----:B------:R-:W-:Y:S02]  /*4590*/  UIMAD.WIDE.U32 UR8, UR13, UR51, URZ ;  /* 0x000000330d0872a5 */ /* 0x000fe4000f8e00ff */
[----:B------:R-:W-:Y:S02]  /*45a0*/  UP2UR UR12, UPR, URZ, 0x4 ;  /* 0x00000004ff0c7883 */ /* 0x000fe40008000000 */
[----:B------:R-:W-:Y:S02]  /*45b0*/  UISETP.NE.AND UP2, UPT, UR50, 0x1, UPT ;  /* 0x000000013200788c */ /* 0x000fe4000bf45270 */
[----:B------:R-:W-:Y:S02]  /*45c0*/  UIMAD.WIDE.U32 UR10, UR14, UR48, URZ ;  /* 0x000000300e0a72a5 */ /* 0x000fe4000f8e00ff */
[----:B------:R-:W-:Y:S02]  /*45d0*/  USEL UR4, UR37, UR40, !UP2 ;  /* 0x0000002825047287 */ /* 0x000fe4000d000000 */
[----:B------:R-:W-:Y:S02]  /*45e0*/  UISETP.NE.AND UP0, UPT, UR15, 0x1, UPT ;  /* 0x000000010f00788c */ /* 0x000fe4000bf05270 */
[----:B------:R-:W-:Y:S02]  /*45f0*/  UP2UR UR20, UPR, URZ, 0x2 ;  /* 0x00000002ff147883 */ /* 0x000fe40008000000 */
[----:B------:R-:W-:Y:S02]  /*4600*/  UISETP.NE.AND UP1, UPT, UR42, 0x1, UPT ;  /* 0x000000012a00788c */ /* 0x000fe4000bf25270 */
[----:B-1----:R-:W-:Y:S02]  /*4610*/  UIMAD.WIDE.U32 UR16, UR4, UR22, URZ ;  /* 0x00000016041072a5 */ /* 0x002fe4000f8e00ff */
[----:B------:R-:W-:Y:S01]  /*4620*/  USEL UR7, UR39, UR41, !UP0 ;  /* 0x0000002927077287 */ /* 0x000fe2000c000000 */
[----:B------:R-:W-:Y:S02]  /*4630*/  UMOV UR5, UR9 ;  /* 0x0000000900057c82 */ /* 0x000fe40008000000 */
[----:B------:R-:W-:Y:S02]  /*4640*/  USHF.R.U32.HI UR6, URZ, UR44, UR5 ;  /* 0x0000002cff067299 */ /* 0x000fe40008011605 */
[----:B------:R-:W-:Y:S02]  /*4650*/  UIMAD.WIDE.U32 UR18, UR7, UR22, URZ ;  /* 0x00000016071272a5 */ /* 0x000fe4000f8e00ff */
[----:B------:R-:W-:Y:S02]  /*4660*/  USEL UR6, UR13, UR6, !UP2 ;  /* 0x000000060d067287 */ /* 0x000fe4000d000000 */
[----:B------:R-:W-:Y:S01]  /*4670*/  UISETP.NE.AND UP2, UPT, UR12, URZ, UPT ;  /* 0x000000ff0c00728c */ /* 0x000fe2000bf45270 */
[----:B------:R-:W-:Y:S01]  /*4680*/  UMOV UR5, UR11 ;  /* 0x0000000b00057c82 */ /* 0x000fe20008000000 */
[----:B------:R-:W-:Y:S02]  /*4690*/  UIMAD.WIDE.U32 UR10, UR6, UR22, URZ ;  /* 0x00000016060a72a5 */ /* 0x000fe4000f8e00ff */
[----:B------:R-:W-:Y:S03]  /*46a0*/  USHF.R.U32.HI UR8, URZ, UR49, UR5 ;  /* 0x00000031ff087299 */ /* 0x000fe60008011605 */
[----:B------:R-:W-:Y:S02]  /*46b0*/  UMOV UR5, UR17 ;  /* 0x0000001100057c82 */ /* 0x000fe40008000000 */
[----:B------:R-:W-:Y:S03]  /*46c0*/  @UP1 USHF.R.U32.HI UR4, URZ, UR23, UR5 ;  /* 0x00000017ff041299 */ /* 0x000fe60008011605 */
[----:B------:R-:W-:Y:S01]  /*46d0*/  UMOV UR5, UR19 ;  /* 0x0000001300057c82 */ /* 0x000fe20008000000 */
[----:B------:R-:W-:Y:S02]  /*46e0*/  UIMAD UR4, UR42, UR4, URZ ;  /* 0x000000042a0472a4 */ /* 0x000fe4000f8e02ff */
[----:B------:R-:W-:Y:S02]  /*46f0*/  @UP1 USHF.R.U32.HI UR7, URZ, UR23, UR5 ;  /* 0x00000017ff071299 */ /* 0x000fe40008011605 */
[----:B------:R-:W-:Y:S02]  /*4700*/  USEL UR5, UR14, UR8, !UP0 ;  /* 0x000000080e057287 */ /* 0x000fe4000c000000 */
[----:B------:R-:W-:Y:S02]  /*4710*/  UIMAD UR8, UR42, UR7, URZ ;  /* 0x000000072a0872a4 */ /* 0x000fe4000f8e02ff */
[----:B------:R-:W-:Y:S03]  /*4720*/  UISETP.GE.AND UP0, UPT, UR6, UR4, UPT ;  /* 0x000000040600728c */ /* 0x000fe6000bf06270 */
[----:B------:R-:W-:Y:S01]  /*4730*/  UMOV UR4, UR11 ;  /* 0x0000000b00047c82 */ /* 0x000fe20008000000 */
[----:B------:R-:W-:Y:S02]  /*4740*/  UISETP.GE.OR UP0, UPT, UR5, UR8, UP0 ;  /* 0x000000080500728c */ /* 0x000fe40008706670 */
[----:B------:R-:W-:Y:S02]  /*4750*/  USHF.R.U32.HI UR4, URZ, UR23, UR4 ;  /* 0x00000017ff047299 */ /* 0x000fe40008011604 */
[----:B------:R-:W-:Y:S02]  /*4760*/  UIMAD.WIDE.U32 UR8, UR5, UR22, URZ ;  /* 0x00000016050872a5 */ /* 0x000fe4000f8e00ff */
[----:B------:R-:W-:Y:S04]  /*4770*/  USEL UR10, UR6, UR4, !UP1 ;  /* 0x00000004060a7287 */ /* 0x000fe8000c800000 */
[----:B------:R-:W-:Y:S01]  /*4780*/  UIADD3 UR11, UPT, UPT, -UR10, URZ, URZ ;  /* 0x000000ff0a0b7290 */ /* 0x000fe2000fffe1ff */
[----:B------:R-:W-:Y:S02]  /*4790*/  @!UP0 UMOV UR4, UR9 ;  /* 0x0000000900048c82 */ /* 0x000fe40008000000 */
[----:B------:R-:W-:Y:S02]  /*47a0*/  @!UP0 USHF.R.U32.HI UR4, URZ, UR23, UR4 ;  /* 0x00000017ff048299 */ /* 0x000fe40008011604 */
[----:B------:R-:W-:Y:S02]  /*47b0*/  UIMAD UR8, UR42, UR11, UR6 ;  /* 0x0000000b2a0872a4 */ /* 0x000fe4000f8e0206 */
[----:B------:R-:W-:Y:S02]  /*47c0*/  @!UP0 USEL UR4, UR5, UR4, !UP1 ;  /* 0x0000000405048287 */ /* 0x000fe4000c800000 */
[----:B------:R-:W-:Y:S02]  /*47d0*/  UISETP.NE.AND UP1, UPT, UR20, URZ, UPT ;  /* 0x000000ff1400728c */ /* 0x000fe4000bf25270 */
[----:B------:R-:W-:Y:S02]  /*47e0*/  @!UP0 UIMAD UR7, UR7, UR8, UR4 ;  /* 0x00000008070782a4 */ /* 0x000fe4000f8e0204 */
[----:B------:R-:W-:Y:S02]  /*47f0*/  @!UP0 UIADD3 UR9, UPT, UPT, UR10, -UR4, URZ ;  /* 0x800000040a098290 */ /* 0x000fe4000fffe0ff */
[----:B------:R-:W-:Y:S02]  /*4800*/  UIADD3 UR8, UPT, UPT, -UR6, URZ, URZ ;  /* 0x000000ff06087290 */ /* 0x000fe4000fffe1ff */
[----:B------:R-:W-:Y:S02]  /*4810*/  UIADD3 UR4, UPT, UPT, -UR5, URZ, URZ ;  /* 0x000000ff05047290 */ /* 0x000fe4000fffe1ff */
[----:B------:R-:W-:Y:S03]  /*4820*/  @!UP0 UIMAD UR6, UR9, UR42, UR5 ;  /* 0x0000002a090682a4 */ /* 0x000fe6000f8e0205 */
[----:B------:R-:W-:Y:S01]  /*4830*/  @!UP0 UMOV UR5, UR7 ;  /* 0x0000000700058c82 */ /* 0x000fe20008000000 */
[----:B------:R-:W-:Y:S02]  /*4840*/  UIMAD UR7, UR15, UR4, UR14 ;  /* 0x000000040f0772a4 */ /* 0x000fe4000f8e020e */
[----:B------:R-:W-:Y:S02]  /*4850*/  UIMAD UR4, UR50, UR8, UR13 ;  /* 0x00000008320472a4 */ /* 0x000fe4000f8e020d */
[----:B------:R-:W-:Y:S02]  /*4860*/  UIMAD UR14, UR5, UR15, UR7 ;  /* 0x0000000f050e72a4 */ /* 0x000fe4000f8e0207 */
[----:B------:R-:W-:Y:S11]  /*4870*/  UIMAD UR13, UR6, UR50, UR4 ;  /* 0x00000032060d72a4 */ /* 0x000ff6000f8e0204 */
[----:B------:R-:W-:Y:S01]  /*4880*/  @!UPT UIADD3 URZ, UPT, UPT, URZ, URZ, URZ ;  /* 0x000000fffffff290 */ /* 0x000fe2000fffe0ff */
.L_x_84:
[----:B------:R-:W3:Y:S01]  /*4890*/  @!UP4 LDCU.128 UR8, c[0x0][0xb10] ;  /* 0x00016200ff08c7ac */ /* 0x000ee20008000c00 */
[----:B------:R-:W-:Y:S02]  /*48a0*/  ISETP.NE.U32.AND P0, PT, RZ, UR30, PT ;  /* 0x0000001eff007c0c */ /* 0x000fe4000bf05070 */
[----:B------:R-:W-:Y:S02]  /*48b0*/  SHF.L.U32 R2, R11, 0x1f, RZ ;  /* 0x0000001f0b027819 */ /* 0x000fe400000006ff */
[----:B------:R-:W-:Y:S01]  /*48c0*/  ISETP.NE.AND.EX P0, PT, RZ, UR31, PT, P0 ;  /* 0x0000001fff007c0c */ /* 0x000fe2000bf05300 */
[----:B------:R-:W4:Y:S01]  /*48d0*/  @!UP4 LDCU UR5, c[0x0][0xb0c] ;  /* 0x00016180ff05c7ac */ /* 0x000f220008000800 */
[----:B---3--:R-:W-:Y:S07]  /*48e0*/  UIMAD.WIDE.U32 UR6, UR14, UR8, URZ ;  /* 0x000000080e0672a5 */ /* 0x008fee000f8e00ff */
[----:B------:R-:W-:Y:S01]  /*48f0*/  @!UP4 UMOV UR4, UR7 ;  /* 0x000000070004cc82 */ /* 0x000fe20008000000 */
[----:B----4-:R-:W-:Y:S02]  /*4900*/  @!UP4 UISETP.NE.AND UP0, UPT, UR5, 0x1, UPT ;  /* 0x000000010500c88c */ /* 0x010fe4000bf05270 */
[----:B------:R-:W-:Y:S02]  /*4910*/  @!UP4 USHF.R.U32.HI UR4, URZ, UR9, UR4 ;  /* 0x00000009ff04c299 */ /* 0x000fe40008011604 */
[----:B------:R-:W-:Y:S02]  /*4920*/  UIMAD.WIDE.U32 UR6, UR13, UR11, URZ ;  /* 0x0000000b0d0672a5 */ /* 0x000fe4000f8e00ff */
[----:B------:R-:W-:Y:S02]  /*4930*/  @!UP4 USEL UR8, UR14, UR4, !UP0 ;  /* 0x000000040e08c287 */ /* 0x000fe4000c000000 */
[----:B------:R-:W-:Y:S03]  /*4940*/  @!UP4 UISETP.NE.AND UP0, UPT, UR10, 0x1, UPT ;  /* 0x000000010a00c88c */ /* 0x000fe6000bf05270 */
[----:B------:R-:W-:Y:S02]  /*4950*/  @!UP4 UMOV UR6, UR7 ;  /* 0x000000070006cc82 */ /* 0x000fe40008000000 */
[----:B------:R-:W3:Y:S02]  /*4960*/  @!UP4 LDCU UR4, c[0x0][0xb20] ;  /* 0x00016400ff04c7ac */ /* 0x000ee40008000800 */
[----:B---3--:R-:W-:Y:S04]  /*4970*/  @!UP4 USHF.R.U32.HI UR6, URZ, UR4, UR6 ;  /* 0x00000004ff06c299 */ /* 0x008fe80008011606 */
[----:B------:R-:W-:Y:S04]  /*4980*/  @!UP4 USEL UR6, UR13, UR6, !UP0 ;  /* 0x000000060d06c287 */ /* 0x000fe8000c000000 */
[----:B------:R-:W-:Y:S02]  /*4990*/  @!UP4 UIADD3 UR4, UPT, UPT, -UR8, UR6, URZ ;  /* 0x000000060804c290 */ /* 0x000fe4000fffe1ff */
[----:B------:R-:W-:Y:S02]  /*49a0*/  @!UP4 UIADD3 UR6, UPT, UPT, UR8, -UR6, URZ ;  /* 0x800000060806c290 */ /* 0x000fe4000fffe0ff */
[----:B------:R-:W-:Y:S02]  /*49b0*/  @!UP4 UIMAD UR14, UR4, UR5, UR14 ;  /* 0x00000005040ec2a4 */ /* 0x000fe4000f8e020e */
[----:B------:R-:W-:Y:S01]  /*49c0*/  @!UP4 UIMAD UR13, UR6, UR10, UR13 ;  /* 0x0000000a060dc2a4 */ /* 0x000fe2000f8e020d */
[----:B------:R-:W-:Y:S11]  /*49d0*/  BRA.U UP1, `(.L_x_85) ;  /* 0x0000000101107547 */ /* 0x000ff6000b800000 */
[----:B--2---:R-:W-:Y:S04]  /*49e0*/  MOV R0, UR43 ;  /* 0x0000002b00007c02 */ /* 0x004fe80008000f00 */
[----:B------:R-:W-:Y:S04]  /*49f0*/  SHF.L.U32 R3, R0, 0x1f, RZ ;  /* 0x0000001f00037819 */ /* 0x000fe800000006ff */
[----:B------:R-:W2:Y:S02]  /*4a00*/  SYNCS.PHASECHK.TRANS64.TRYWAIT P1, [UR21+0xc8], R3 ;  /* 0x0000c803ff0075a7 */ /* 0x000ea40008021115 */
[----:B--2---:R-:W-:Y:S05]  /*4a10*/  @!P1 BRA `(.L_x_86) ;  /* 0x0000004c00fc9947 */ /* 0x004fea0003800000 */
.L_x_85:
[----:B------:R-:W-:Y:S05]  /*4a20*/  BRA.U !UP6, `(.L_x_87) ;  /* 0x000000010e387547 */ /* 0x000fea000b800000 */
[----:B------:R-:W-:Y:S01]  /*4a30*/  UPLOP3.LUT UP2, UPT, UPT, UPT, UP5, 0x80, 0x8 ;  /* 0x000000000008789c */ /* 0x000fe20003f4f050 */
[----:B--2---:R-:W-:Y:S01]  /*4a40*/  HFMA2 R0, -RZ, RZ, 0, 5.9604644775390625e-08 ;  /* 0x00000001ff007431 */ /* 0x004fe200000001ff */
[----:B------:R-:W2:Y:S01]  /*4a50*/  LDCU.64 UR8, c[0x0][0x358] ;  /* 0x00006b00ff0877ac */ /* 0x000ea20008000a00 */
[----:B------:R-:W-:Y:S03]  /*4a60*/  IMAD.MOV.U32 R237, RZ, RZ, 0x1 ;  /* 0x00000001ffed7424 */ /* 0x000fe600078e00ff */
[----:B------:R-:W-:Y:S05]  /*4a70*/  PLOP3.LUT P1, PT, PT, PT, UP2, 0x80, 0x8 ;  /* 0x000000000008781c */ /* 0x000fea0003f2f028 */
[----:B------:R-:W3:Y:S01]  /*4a80*/  @UP2 LDCU.64 UR4, c[0x0][0x888] ;  /* 0x00011100ff0427ac */ /* 0x000ee20008000a00 */
[----:B------:R-:W-:Y:S07]  /*4a90*/  @UP2 UIMAD UR6, UR36, UR30, URZ ;  /* 0x0000001e240622a4 */ /* 0x000fee000f8e02ff */
[----:B------:R-:W-:Y:S01]  /*4aa0*/  @!P1 PRMT R237, R0, 0x7610, R237 ;  /* 0x0000761000ed9816 */ /* 0x000fe200000000ed */
[----:B---3--:R-:W-:Y:S06]  /*4ab0*/  @UP2 UIMAD.WIDE UR4, UR6, 0x4, UR4 ;  /* 0x00000004060428a5 */ /* 0x008fec000f8e0204 */
[----:B------:R-:W-:Y:S01]  /*4ac0*/  IMAD.U32 R4, RZ, RZ, UR4 ;  /* 0x00000004ff047e24 */ /* 0x000fe2000f8e00ff */
[----:B------:R-:W-:Y:S04]  /*4ad0*/  MOV R5, UR5 ;  /* 0x0000000500057c02 */ /* 0x000fe80008000f00 */
[----:B------:R-:W3:Y:S01]  /*4ae0*/  @!UP2 LDCU UR4, c[0x0][0x880] ;  /* 0x00011000ff04a7ac */ /* 0x000ee20008000800 */
[----:B--2--5:R4:W5:Y:S02]  /*4af0*/  @P1 LDG.E R124, desc[UR8][R4.64] ;  /* 0x00000008047c1981 */ /* 0x024964000c1e1900 */
[----:B---34-:R-:W-:Y:S07]  /*4b00*/  @!P1 IMAD.U32 R124, RZ, RZ, UR4 ;  /* 0x00000004ff7c9e24 */ /* 0x018fee000f8e00ff */
.L_x_87:
[----:B-----5:R-:W-:Y:S01]  /*4b10*/  @!P0 ISETP.EQ.AND P2, PT, R124, RZ, PT ;  /* 0x000000ff7c00820c */ /* 0x020fe20003f42270 */
[----:B------:R-:W-:Y:S01]  /*4b20*/  @!UPT UIADD3 URZ, UPT, UPT, URZ, URZ, URZ ;  /* 0x000000fffffff290 */ /* 0x000fe2000fffe0ff */
[----:B------:R-:W-:Y:S11]  /*4b30*/  @!P0 BRA `(.L_x_88) ;  /* 0x0000000000148947 */ /* 0x000ff60003800000 */
[----:B------:R-:W-:Y:S02]  /*4b40*/  LOP3.LUT P0, RZ, R237, 0xff, RZ, 0xc0, !PT ;  /* 0x000000ffedff7812 */ /* 0x000fe4000780c0ff */
[----:B------:R-:W-:Y:S04]  /*4b50*/  PLOP3.LUT P2, PT, PT, PT, UP2, 0x80, 0x8 ;  /* 0x000000000008781c */ /* 0x000fe80003f4f028 */
[----:B------:R-:W-:Y:S07]  /*4b60*/  PLOP3.LUT P2, PT, P2, PT, PT, 0x8, 0x80 ;  /* 0x000000000080781c */ /* 0x000fee000174e170 */
[----:B------:R-:W-:Y:S11]  /*4b70*/  @P0 ISETP.EQ.AND P2, PT, R124, RZ, PT ;  /* 0x000000ff7c00020c */ /* 0x000ff60003f42270 */
[----:B------:R-:W-:Y:S02]  /*4b80*/  @!UPT UIADD3 URZ, UPT, UPT, URZ, URZ, URZ ;  /* 0x000000fffffff290 */ /* 0x000fe4000fffe0ff */
.L_x_88:
[----:B------:R-:W3:Y:S01]  /*4b90*/  SYNCS.PHASECHK.TRANS64.TRYWAIT P0, [UR21+0xb8], R2 ;  /* 0x0000b802ff0075a7 */ /* 0x000ee20008001115 */
[----:B------:R-:W-:Y:S02]  /*4ba0*/  ELECT P1, URZ, PT ;  /* 0x0000000000ff782f */ /* 0x000fe40003820000 */
[----:B------:R-:W-:Y:S01]  /*4bb0*/  IADD3 R10, PT, PT, R10, 0x1, RZ ;  /* 0x000000010a0a7810 */ /* 0x000fe20007ffe0ff */
[----:B---3--:R-:W-:Y:S10]  /*4bc0*/  @!P0 BRA `(.L_x_89) ;  /* 0x0000004c00a88947 */ /* 0x008ff40003800000 */
.L_x_159:
[----:B------:R-:W-:Y:S01]  /*4bd0*/  PLOP3.LUT P1, PT, P2, P1, PT, 0xf2, 0x2f ;  /* 0x00000000002f781c */ /* 0x000fe20001723e72 */
[----:B------:R-:W-:Y:S01]  /*4be0*/  UMOV UR6, 0x0 ;  /* 0x0000000000067882 */ /* 0x000fe20000000000 */
[----:B------:R-:W-:Y:S01]  /*4bf0*/  UMOV UR7, 0x10000000 ;  /* 0x1000000000077882 */ /* 0x000fe20000000000 */
[----:B------:R-:W-:Y:S01]  /*4c00*/  UMOV UR12, UR36 ;  /* 0x00000024000c7c82 */ /* 0x000fe20008000000 */
[----:B------:R-:W-:Y:S01]  /*4c10*/  UMOV UR20, UR36 ;  /* 0x0000002400147c82 */ /* 0x000fe20008000000 */
[----:B------:R-:W-:Y:S01]  /*4c20*/  UMOV UR28, UR36 ;  /* 0x00000024001c7c82 */ /* 0x000fe20008000000 */
[----:B------:R-:W-:Y:S07]  /*4c30*/  LOP3.LUT R11, R11, 0x1, RZ, 0x3c, !PT ;  /* 0x000000010b0b7812 */ /* 0x000fee00078e3cff */
[----:B--2---:R-:W-:Y:S01]  /*4c40*/  @!P1 IADD3 R2, P0, PT, R12, 0x580, RZ ;  /* 0x000005800c029810 */ /* 0x004fe20007f1e0ff */
[----:B------:R-:W-:Y:S01]  /*4c50*/  VOTEU.ALL UP0, P1 ;  /* 0x0000000000ff7886 */ /* 0x000fe20000800000 */
[----:B------:R-:W-:Y:S02]  /*4c60*/  VOTEU.ALL UP1, P1 ;  /* 0x0000000000ff7886 */ /* 0x000fe40000820000 */
[----:B------:R-:W-:Y:S01]  /*4c70*/  @!P1 R2UR UR5, R2 ;  /* 0x00000000020592ca */ /* 0x000fe200000e0000 */
[----:B------:R-:W-:Y:S01]  /*4c80*/  @!P1 IMAD.X R0, RZ, RZ, R13, P0 ;  /* 0x000000ffff009224 */ /* 0x000fe200000e060d */
[----:B------:R-:W-:Y:S01]  /*4c90*/  @!UP0 USHF.L.U32 UR35, UR45, 0x6, URZ ;  /* 0x000000062d238899 */ /* 0x000fe200080006ff */
[----:B------:R-:W-:Y:S01]  /*4ca0*/  ISETP.NE.AND P0, PT, R10, 0x2, PT ;  /* 0x000000020a00780c */ /* 0x000fe20003f05270 */
[----:B------:R-:W-:Y:S02]  /*4cb0*/  @!UP0 UIMAD UR34, UR46, 0xe0, URZ ;  /* 0x000000e02e2288a4 */ /* 0x000fe4000f8e02ff */
[----:B------:R-:W-:Y:S01]  /*4cc0*/  @!P1 R2UR UR4, R0 ;  /* 0x00000000000492ca */ /* 0x000fe200000e0000 */
[----:B------:R-:W-:Y:S01]  /*4cd0*/  @!UP0 UIADD3 UR32, UPT, UPT, UR21, 0x200, URZ ;  /* 0x0000020015208890 */ /* 0x000fe2000fffe0ff */
[----:B------:R-:W-:Y:S01]  /*4ce0*/  SEL R0, RZ, 0x1, P0 ;  /* 0x00000001ff007807 */ /* 0x000fe20000000000 */
[----:B------:R-:W-:Y:S01]  /*4cf0*/  @!UP0 UIADD3 UR33, UPT, UPT, UR21, 0xb0, URZ ;  /* 0x000000b015218890 */ /* 0x000fe2000fffe0ff */
[----:B------:R-:W-:Y:S01]  /*4d00*/  SEL R10, R10, RZ, P0 ;  /* 0x000000ff0a0a7207 */ /* 0x000fe20000000000 */
[----:B------:R-:W-:Y:S01]  /*4d10*/  @!UP0 UIADD3 UR8, UPT, UPT, UR21, 0xa00, URZ ;  /* 0x00000a0015088890 */ /* 0x000fe2000fffe0ff */
[----:B------:R-:W-:Y:S01]  /*4d20*/  LOP3.LUT R9, R9, R0, RZ, 0x3c, !PT ;  /* 0x0000000009097212 */ /* 0x000fe200078e3cff */
[----:B------:R-:W-:Y:S01]  /*4d30*/  IMAD.U32 R2, RZ, RZ, UR5 ;  /* 0x00000005ff027e24 */ /* 0x000fe2000f8e00ff */
[----:B------:R-:W-:Y:S02]  /*4d40*/  @!UP0 UIADD3 UR10, UPT, UPT, UR34, 0x20, URZ ;  /* 0x00000020220a8890 */ /* 0x000fe4000fffe0ff */
[----:B------:R-:W-:Y:S01]  /*4d50*/  UMOV UR9, UR33 ;  /* 0x0000002100097c82 */ /* 0x000fe20008000000 */
[----:B------:R-:W-:Y:S01]  /*4d60*/  UMOV UR11, UR35 ;  /* 0x00000023000b7c82 */ /* 0x000fe20008000000 */
[----:B------:R-:W-:Y:S01]  /*4d70*/  @!UP0 UIADD3 UR16, UPT, UPT, UR21, 0x1200, URZ ;  /* 0x0000120015108890 */ /* 0x000fe2000fffe0ff */
[----:B------:R-:W-:Y:S01]  /*4d80*/  IMAD.U32 R3, RZ, RZ, UR4 ;  /* 0x00000004ff037e24 */ /* 0x000fe2000f8e00ff */
[----:B------:R-:W-:Y:S01]  /*4d90*/  @!P1 R2UR UR4, R2 ;  /* 0x00000000020492ca */ /* 0x000fe200000e0000 */
[----:B------:R-:W-:Y:S01]  /*4da0*/  @!UP0 UIADD3 UR18, UPT, UPT, UR34, 0x40, URZ ;  /* 0x0000004022128890 */ /* 0x000fe2000fffe0ff */
[----:B------:R-:W-:Y:S02]  /*4db0*/  UMOV UR17, UR33 ;  /* 0x0000002100117c82 */ /* 0x000fe40008000000 */
[----:B------:R-:W-:Y:S01]  /*4dc0*/  @!P1 R2UR UR5, R3 ;  /* 0x00000000030592ca */ /* 0x000fe200000e0000 */
[----:B------:R-:W-:Y:S01]  /*4dd0*/  UMOV UR19, UR35 ;  /* 0x0000002300137c82 */ /* 0x000fe20008000000 */
[----:B------:R-:W-:Y:S02]  /*4de0*/  @!UP0 UIADD3 UR24, UPT, UPT, UR21, 0x1a00, URZ ;  /* 0x00001a0015188890 */ /* 0x000fe4000fffe0ff */
[----:B------:R-:W-:Y:S01]  /*4df0*/  @!UP0 UIADD3 UR26, UPT, UPT, UR34, 0x60, URZ ;  /* 0x00000060221a8890 */ /* 0x000fe2000fffe0ff */
[----:B------:R-:W-:Y:S01]  /*4e00*/  UMOV UR25, UR33 ;  /* 0x0000002100197c82 */ /* 0x000fe20008000000 */
[----:B------:R-:W-:Y:S01]  /*4e10*/  UMOV UR27, UR35 ;  /* 0x00000023001b7c82 */ /* 0x000fe20008000000 */
[----:B------:R-:W-:Y:S02]  /*4e20*/  UIADD3 UR46, UPT, UPT, UR13, UR56, URZ ;  /* 0x000000380d2e7290 */ /* 0x000fe4000fffe0ff */
[----:B------:R-:W-:Y:S04]  /*4e30*/  UIADD3 UR45, UPT, UPT, UR14, UR57, URZ ;  /* 0x000000390e2d7290 */ /* 0x000fe8000fffe0ff */
[----:B------:R2:W-:Y:S01]  /*4e40*/  @!UP1 UTMALDG.3D [UR32], [UR4], desc[UR6] ;  /* 0x00000620040095b4 */ /* 0x0005e20008011000 */
[----:B------:R-:W-:Y:S05]  /*4e50*/  VOTEU.ALL UP1, P1 ;  /* 0x0000000000ff7886 */ /* 0x000fea0000820000 */
[----:B------:R3:W-:Y:S01]  /*4e60*/  @!UP1 UTMALDG.3D [UR8], [UR4], desc[UR6] ;  /* 0x00000608040095b4 */ /* 0x0007e20008011000 */
[----:B------:R-:W-:Y:S05]  /*4e70*/  VOTEU.ALL UP1, P1 ;  /* 0x0000000000ff7886 */ /* 0x000fea0000820000 */
[----:B------:R4:W-:Y:S01]  /*4e80*/  @!UP1 UTMALDG.3D [UR16], [UR4], desc[UR6] ;  /* 0x00000610040095b4 */ /* 0x0009e20008011000 */
[----:B------:R-:W-:Y:S05]  /*4e90*/  VOTEU.ALL UP1, P1 ;  /* 0x0000000000ff7886 */ /* 0x000fea0000820000 */
[----:B------:R-:W-:Y:S01]  /*4ea0*/  @!UP1 UTMALDG.3D [UR24], [UR4], desc[UR6] ;  /* 0x00000618040095b4 */ /* 0x000fe20008011000 */
[----:B------:R-:W-:Y:S01]  /*4eb0*/  VOTEU.ALL UP1, P1 ;  /* 0x0000000000ff7886 */ /* 0x000fe20000820000 */
[----:B--2---:R-:W-:Y:S01]  /*4ec0*/  UMOV UR36, UR29 ;  /* 0x0000001d00247c82 */ /* 0x004fe20008000000 */
[----:B---3--:R-:W-:Y:S02]  /*4ed0*/  @!UP0 UIADD3 UR8, UPT, UPT, UR21, 0x2200, URZ ;  /* 0x0000220015088890 */ /* 0x008fe4000fffe0ff */
[----:B------:R-:W-:Y:S02]  /*4ee0*/  @!UP0 UIADD3 UR10, UPT, UPT, UR34, 0x80, URZ ;  /* 0x00000080220a8890 */ /* 0x000fe4000fffe0ff */
[----:B----4-:R-:W-:Y:S02]  /*4ef0*/  @!UP0 UIADD3 UR16, UPT, UPT, UR21, 0x2a00, URZ ;  /* 0x00002a0015108890 */ /* 0x010fe4000fffe0ff */
[----:B------:R-:W-:Y:S05]  /*4f00*/  @!UP0 UIADD3 UR18, UPT, UPT, UR34, 0xa0, URZ ;  /* 0x000000a022128890 */ /* 0x000fea000fffe0ff */
[----:B------:R2:W-:Y:S01]  /*4f10*/  @!UP1 UTMALDG.3D [UR8], [UR4], desc[UR6] ;  /* 0x00000608040095b4 */ /* 0x0005e20008011000 */
[----:B------:R-:W-:Y:S02]  /*4f20*/  UPLOP3.LUT UP1, UPT, UPT, UPT, UPT, 0x80, 0x8 ;  /* 0x000000000008789c */ /* 0x000fe40003f2f070 */
[----:B--2---:R-:W-:Y:S02]  /*4f30*/  @!UP0 UIADD3 UR8, UPT, UPT, UR21, 0x3200, URZ ;  /* 0x0000320015088890 */ /* 0x004fe4000fffe0ff */
[----:B------:R-:W-:Y:S01]  /*4f40*/  @!UP0 UIADD3 UR10, UPT, UPT, UR34, 0xc0, URZ ;  /* 0x000000c0220a8890 */ /* 0x000fe2000fffe0ff */
[----:B------:R-:W-:Y:S05]  /*4f50*/  VOTEU.ALL UP0, P1 ;  /* 0x0000000000ff7886 */ /* 0x000fea0000800000 */
[----:B------:R2:W-:Y:S01]  /*4f60*/  @!UP0 UTMALDG.3D [UR16], [UR4], desc[UR6] ;  /* 0x00000610040085b4 */ /* 0x0005e20008011000 */
[----:B------:R-:W-:Y:S05]  /*4f70*/  VOTEU.ALL UP0, P1 ;  /* 0x0000000000ff7886 */ /* 0x000fea0000800000 */
[----:B------:R2:W-:Y:S01]  /*4f80*/  @!UP0 UTMALDG.3D [UR8], [UR4], desc[UR6] ;  /* 0x00000608040085b4 */ /* 0x0005e20008011000 */
[----:B------:R2:W-:Y:S01]  /*4f90*/  @!P1 SYNCS.ARRIVE.TRANS64.RED.A0TR RZ, [UR21+0xb0], R8 ;  /* 0x0000b008ffff99a7 */ /* 0x0005e20008300415 */
[----:B------:R-:W-:Y:S01]  /*4fa0*/  SYNCS.ARRIVE.TRANS64.RED.A1T0 RZ, [UR38], RZ ;  /* 0x000000ffffff79a7 */ /* 0x000fe20008100426 */
[----:B------:R-:W-:Y:S05]  /*4fb0*/  BRA.U UP3, `(.L_x_90) ;  /* 0xfffffff103f87547 */ /* 0x000fea000b83ffff */
[----:B------:R-:W-:Y:S07]  /*4fc0*/  MOV R0, UR21 ;  /* 0x0000001500007c02 */ /* 0x000fee0008000f00 */
.L_x_91:
[----:B---3--:R-:W-:-:S04]  /*4fd0*/  SHF.L.U32 R3, R11, 0x1f, RZ ;  /* 0x0000001f0b037819 */ /* 0x008fc800000006ff */
[----:B------:R3:W4:Y:S03]  /*4fe0*/  SYNCS.PHASECHK.TRANS64.TRYWAIT P0, [R0+URZ+0xb8], R3 ;  /* 0x0000b803000075a7 */ /* 0x00072600080011ff */
[----:B----4-:R-:W-:Y:S05]  /*4ff0*/  @!P0 NANOSLEEP.SYNCS 0x989680 ;  /* 0x009896800000895d */ /* 0x010fea0003900000 */
[----:B------:R-:W4:Y:S02]  /*5000*/  @!P0 SYNCS.PHASECHK.TRANS64 P0, [R0+URZ+0xb8], R3 ;  /* 0x0000b803000085a7 */ /* 0x000f2400080010ff */
[----:B-12-4-:R-:W-:Y:S05]  /*5010*/  @P0 EXIT ;  /* 0x000000000000094d */ /* 0x016fea0003800000 */
[----:B------:R-:W-:Y:S05]  /*5020*/  BRA `(.L_x_91) ;  /* 0xfffffffc00e87947 */ /* 0x000fea000383ffff */
.L_x_82:
[----:B------:R-:W-:-:S06]  /*5030*/  UISETP.GE.AND UP0, UPT, UR20, 0x4, UPT ;  /* 0x000000041400788c */ /* 0x000fcc000bf06270 */
[----:B------:R-:W-:-:S13]  /*5040*/  PLOP3.LUT P0, PT, PT, PT, UP0, 0x80, 0x8 ;  /* 0x000000000008781c */ /* 0x000fda0003f0f008 */
[----:B-1----:R-:W-:Y:S05]  /*5050*/  @!P0 EXIT ;  /* 0x000000000000894d */ /* 0x002fea0003800000 */
[----:B------:R-:W-:Y:S01]  /*5060*/  BAR.SYNC.DEFER_BLOCKING 0x6, 0xa0 ;  /* 0x0182800000007b1d */ /* 0x000fe20000010000 */
[----:B------:R-:W-:Y:S02]  /*5070*/  IMAD.U32 R2, R2, 0x10000, RZ ;  /* 0x0001000002027824 */ /* 0x000fe400078e00ff */
[----:B------:R-:W-:Y:S01]  /*5080*/  HFMA2 R120, -RZ, RZ, 0, 0 ;  /* 0x00000000ff787431 */ /* 0x000fe200000001ff */
[----:B------:R-:W-:Y:S01]  /*5090*/  CS2R R248, SRZ ;  /* 0x0000000000f87805 */ /* 0x000fe2000001ff00 */
[----:B------:R-:W-:Y:S01]  /*50a0*/  IMAD.MOV.U32 R243, RZ, RZ, RZ ;  /* 0x000000fffff37224 */ /* 0x000fe200078e00ff */
[----:B------:R-:W-:Y:S02]  /*50b0*/  UMOV UR4, 0x400 ;  /* 0x0000040000047882 */ /* 0x000fe40000000000 */
[----:B------:R-:W1:Y:S01]  /*50c0*/  LDC.64 R238, c[0x0][0x888] ;  /* 0x00022200ffee7b82 */ /* 0x000e620000000a00 */
[----:B------:R-:W-:Y:S01]  /*50d0*/  ULEA UR4, UR38, UR4, 0x18 ;  /* 0x0000000426047291 */ /* 0x000fe2000f8ec0ff */
[----:B------:R-:W-:Y:S01]  /*50e0*/  LOP3.LUT R2, R2, 0x600000, RZ, 0xc0, !PT ;  /* 0x0060000002027812 */ /* 0x000fe200078ec0ff */
[----:B------:R-:W2:Y:S01]  /*50f0*/  LDCU.64 UR60, c[0x0][0x348] ;  /* 0x00006900ff3c77ac */ /* 0x000ea20008000a00 */
[----:B------:R-:W3:Y:S04]  /*5100*/  LDCU UR43, c[0x0][0xb0c] ;  /* 0x00016180ff2b77ac */ /* 0x000ee80008000800 */
[----:B------:R-:W4:Y:S01]  /*5110*/  LDC.64 R240, c[0x0][0x890] ;  /* 0x00022400fff07b82 */ /* 0x000f220000000a00 */
[----:B------:R-:W1:Y:S01]  /*5120*/  LDCU UR62, c[0x0][0xb20] ;  /* 0x00016400ff3e77ac */ /* 0x000e620008000800 */
[----:B------:R-:W1:Y:S01]  /*5130*/  LDCU UR39, c[0x0][0xb30] ;  /* 0x00016600ff2777ac */ /* 0x000e620008000800 */
[----:B------:R-:W2:Y:S01]  /*5140*/  LDS R3, [UR4+0x180] ;  /* 0x00018004ff037984 */ /* 0x000ea20008000800 */
[----:B------:R-:W1:Y:S01]  /*5150*/  LDCU.64 UR50, c[0x0][0x888] ;  /* 0x00011100ff3277ac */ /* 0x000e620008000a00 */
[----:B------:R-:W1:Y:S01]  /*5160*/  LDCU.64 UR40, c[0x0][0xb28] ;  /* 0x00016500ff2877ac */ /* 0x000e620008000a00 */
[----:B------:R-:W1:Y:S01]  /*5170*/  LDCU.128 UR52, c[0x0][0xb10] ;  /* 0x00016200ff3477ac */ /* 0x000e620008000c00 */
[----:B------:R-:W-:Y:S01]  /*5180*/  UMOV UR16, URZ ;  /* 0x000000ff00107c82 */ /* 0x000fe20008000000 */
[----:B-123--:R-:W-:-:S07]  /*5190*/  IMAD.IADD R2, R3, 0x1, R2 ;  /* 0x0000000103027824 */ /* 0x00efce00078e0202 */
.L_x_114:
[----:B-1----:R-:W1:Y:S01]  /*51a0*/  S2UR UR59, SR_CgaCtaId ;  /* 0x00000000003b79c3 */ /* 0x002e620000008800 */
[----:B------:R-:W-:Y:S01]  /*51b0*/  UMOV UR44, 0x400 ;  /* 0x00000400002c7882 */ /* 0x000fe20000000000 */
[----:B------:R-:W-:Y:S01]  /*51c0*/  SHF.L.U32 R3, R248, 0x1f, RZ ;  /* 0x0000001ff8037819 */ /* 0x000fe200000006ff */
[----:B-1----:R-:W-:Y:S04]  /*51d0*/  ULEA UR44, UR59, UR44, 0x18 ;  /* 0x0000002c3b2c7291 */ /* 0x002fe8000f8ec0ff */
[----:B------:R-:W-:Y:S09]  /*51e0*/  ULEA UR4, UR16, UR44, 0x3 ;  /* 0x0000002c10047291 */ /* 0x000ff2000f8e18ff */
[----:B------:R-:W1:Y:S02]  /*51f0*/  SYNCS.PHASECHK.TRANS64.TRYWAIT P0, [UR4+0xd0], R3 ;  /* 0x0000d003ff0075a7 */ /* 0x000e640008001104 */
[----:B-1----:R-:W-:Y:S05]  /*5200*/  @!P0 BRA `(.L_x_92) ;  /* 0x0000004800308947 */ /* 0x002fea0003800000 */
.L_x_161:
[----:B------:R-:W-:Y:S02]  /*5210*/  ULEA UR5, UR16, UR44, 0x4 ;  /* 0x0000002c10057291 */ /* 0x000fe4000f8e20ff */
[----:B------:R-:W-:Y:S07]  /*5220*/  UISETP.GE.AND UP0, UPT, UR42, 0x1, UPT ;  /* 0x000000012a00788c */ /* 0x000fee000bf06270 */
[----:B------:R-:W2:Y:S01]  /*5230*/  LDS.128 R4, [UR5+0x160] ;  /* 0x00016005ff047984 */ /* 0x000ea20008000c00 */
[----:B------:R-:W-:Y:S04]  /*5240*/  UIADD3 UR5, UPT, UPT, UR4, 0xe0, URZ ;  /* 0x000000e004057890 */ /* 0x000fe8000fffe0ff */
[----:B------:R-:W-:Y:S01]  /*5250*/  UPRMT UR5, URZ, 0x654, UR5 ;  /* 0x00000654ff057896 */ /* 0x000fe20008000005 */
[----:B------:R-:W-:Y:S01]  /*5260*/  @!PT LDS RZ, [RZ] ;  /* 0x00000000fffff984 */ /* 0x000fe20000000800 */
[----:B------:R-:W-:Y:S01]  /*5270*/  @!PT LDS RZ, [RZ] ;  /* 0x00000000fffff984 */ /* 0x000fe20000000800 */
[----:B------:R-:W-:Y:S01]  /*5280*/  @!PT LDS RZ, [RZ] ;  /* 0x00000000fffff984 */ /* 0x000fe20000000800 */
[----:B------:R-:W-:Y:S01]  /*5290*/  @!PT LDS RZ, [RZ] ;  /* 0x00000000fffff984 */ /* 0x000fe20000000800 */
[----:B------:R3:W-:Y:S06]  /*52a0*/  MEMBAR.ALL.CTA ;  /* 0x0000000000007992 */ /* 0x0007ec0000008000 */
[----:B---3--:R-:W3:Y:S02]  /*52b0*/  FENCE.VIEW.ASYNC.S ;  /* 0x00000000000073c6 */ /* 0x008ee40000000000 */
[----:B---3--:R-:W-:Y:S01]  /*52c0*/  SYNCS.ARRIVE.TRANS64.RED.A1T0 RZ, [UR5], RZ ;  /* 0x000000ffffff79a7 */ /* 0x008fe20008100405 */
[----:B--2---:R-:W-:Y:S11]  /*52d0*/  LOP3.LUT P0, RZ, R6, 0x1, RZ, 0xc0, !PT ;  /* 0x0000000106ff7812 */ /* 0x004ff6000780c0ff */
[----:B------:R-:W-:Y:S02]  /*52e0*/  @!UPT UIADD3 URZ, UPT, UPT, URZ, URZ, URZ ;  /* 0x000000fffffff290 */ /* 0x000fe4000fffe0ff */
[----:B------:R-:W-:Y:S01]  /*52f0*/  VOTEU.ANY UP1, P0 ;  /* 0x0000000000ff7886 */ /* 0x000fe20000020100 */
[----:B------:R-:W-:Y:S01]  /*5300*/  PLOP3.LUT P0, PT, PT, PT, UP1, 0x80, 0x8 ;  /* 0x000000000008781c */ /* 0x000fe20003f0f018 */
[----:B------:R-:W-:Y:S11]  /*5310*/  UP2UR UR48, UPR, URZ, 0x2 ;  /* 0x00000002ff307883 */ /* 0x000ff60008000000 */
[----:B------:R-:W-:Y:S01]  /*5320*/  @!UPT UIADD3 URZ, UPT, UPT, URZ, URZ, URZ ;  /* 0x000000fffffff290 */ /* 0x000fe2000fffe0ff */
[----:B-1----:R-:W-:Y:S02]  /*5330*/  @P0 MOV R3, R4 ;  /* 0x0000000400030202 */ /* 0x002fe40000000f00 */
[----:B------:R-:W-:Y:S02]  /*5340*/  @P0 SHF.R.U32.HI R0, RZ, 0x10, R5 ;  /* 0x00000010ff000819 */ /* 0x000fe40000011605 */
[----:B------:R-:W-:Y:S02]  /*5350*/  @P0 LOP3.LUT R4, R5, 0xffff, RZ, 0xc0, !PT ;  /* 0x0000ffff05040812 */ /* 0x000fe400078ec0ff */
[----:B------:R-:W-:Y:S02]  /*5360*/  @P0 R2UR UR7, R3 ;  /* 0x00000000030702ca */ /* 0x000fe400000e0000 */
[----:B------:R-:W-:Y:S02]  /*5370*/  @P0 R2UR UR4, R0 ;  /* 0x00000000000402ca */ /* 0x000fe400000e0000 */
[----:B------:R-:W-:Y:S09]  /*5380*/  @P0 R2UR UR6, R4 ;  /* 0x00000000040602ca */ /* 0x000ff200000e0000 */
[----:B------:R-:W-:Y:S02]  /*5390*/  @UP1 UMOV UR38, UR7 ;  /* 0x0000000700261c82 */ /* 0x000fe40008000000 */
[----:B------:R-:W-:Y:S02]  /*53a0*/  @UP1 UMOV UR49, UR4 ;  /* 0x0000000400311c82 */ /* 0x000fe40008000000 */
[----:B------:R-:W-:Y:S01]  /*53b0*/  @UP1 UMOV UR37, UR6 ;  /* 0x0000000600251c82 */ /* 0x000fe20008000000 */
[----:B------:R-:W-:Y:S05]  /*53c0*/  BRA.U !UP0, `(.L_x_93) ;  /* 0x0000000108c87547 */ /* 0x000fea000b800000 */
[----:B------:R-:W1:Y:S01]  /*53d0*/  LDCU UR7, c[0x0][0x370] ;  /* 0x00006e00ff0777ac */ /* 0x000e620008000800 */
[----:B------:R-:W2:Y:S01]  /*53e0*/  LDCU UR4, c[0x0][0x374] ;  /* 0x00006e80ff0477ac */ /* 0x000ea20008000800 */
[----:B------:R-:W-:Y:S02]  /*53f0*/  UISETP.NE.AND UP0, UPT, UR54, 0x1, UPT ;  /* 0x000000013600788c */ /* 0x000fe4000bf05270 */
[----:B------:R-:W-:Y:S02]  /*5400*/  UIMAD.WIDE.U32 UR10, UR37, UR55, URZ ;  /* 0x00000037250a72a5 */ /* 0x000fe4000f8e00ff */
[----:B------:R-:W-:Y:S02]  /*5410*/  UISETP.NE.AND UP1, UPT, UR43, 0x1, UPT ;  /* 0x000000012b00788c */ /* 0x000fe4000bf25270 */
[----:B------:R-:W-:Y:S02]  /*5420*/  UISETP.NE.AND UP2, UPT, UR42, 0x1, UPT ;  /* 0x000000012a00788c */ /* 0x000fe4000bf45270 */
[----:B------:R-:W-:Y:S02]  /*5430*/  UIMAD.WIDE.U32 UR14, UR38, UR52, URZ ;  /* 0x00000034260e72a5 */ /* 0x000fe4000f8e00ff */
[----:B-1----:R-:W-:Y:S02]  /*5440*/  UIMAD.WIDE.U32 UR12, UR7, UR52, URZ ;  /* 0x00000034070c72a5 */ /* 0x002fe4000f8e00ff */
[----:B--2---:R-:W-:Y:S07]  /*5450*/  UIMAD.WIDE.U32 UR8, UR4, UR55, URZ ;  /* 0x00000037040872a5 */ /* 0x004fee000f8e00ff */
[----:B------:R-:W-:Y:S02]  /*5460*/  UMOV UR5, UR9 ;  /* 0x0000000900057c82 */ /* 0x000fe40008000000 */
[----:B------:R-:W-:Y:S03]  /*5470*/  @UP0 USHF.R.U32.HI UR4, URZ, UR62, UR5 ;  /* 0x0000003eff040299 */ /* 0x000fe60008011605 */
[----:B------:R-:W-:Y:S01]  /*5480*/  UMOV UR5, UR11 ;  /* 0x0000000b00057c82 */ /* 0x000fe20008000000 */
[----:B------:R-:W-:Y:S02]  /*5490*/  UIMAD.WIDE.U32 UR8, UR4, UR40, URZ ;  /* 0x00000028040872a5 */ /* 0x000fe4000f8e00ff */
[----:B------:R-:W-:Y:S03]  /*54a0*/  USHF.R.U32.HI UR6, URZ, UR62, UR5 ;  /* 0x0000003eff067299 */ /* 0x000fe60008011605 */
[----:B------:R-:W-:Y:S01]  /*54b0*/  UMOV UR5, UR13 ;  /* 0x0000000d00057c82 */ /* 0x000fe20008000000 */
[----:B------:R-:W-:Y:S02]  /*54c0*/  USEL UR6, UR37, UR6, !UP0 ;  /* 0x0000000625067287 */ /* 0x000fe4000c000000 */
[----:B------:R-:W-:Y:S01]  /*54d0*/  @UP1 USHF.R.U32.HI UR7, URZ, UR53, UR5 ;  /* 0x00000035ff071299 */ /* 0x000fe20008011605 */
[----:B------:R-:W-:Y:S02]  /*54e0*/  UMOV UR8, UR9 ;  /* 0x0000000900087c82 */ /* 0x000fe40008000000 */
[----:B------:R-:W-:Y:S01]  /*54f0*/  UMOV UR5, UR15 ;  /* 0x0000000f00057c82 */ /* 0x000fe20008000000 */
[----:B------:R-:W-:Y:S02]  /*5500*/  UIMAD.WIDE.U32 UR10, UR7, UR40, URZ ;  /* 0x00000028070a72a5 */ /* 0x000fe4000f8e00ff */
[----:B------:R-:W-:Y:S02]  /*5510*/  @UP2 USHF.R.U32.HI UR4, URZ, UR41, UR8 ;  /* 0x00000029ff042299 */ /* 0x000fe40008011608 */
[----:B------:R-:W-:Y:S02]  /*5520*/  USHF.R.U32.HI UR5, URZ, UR53, UR5 ;  /* 0x00000035ff057299 */ /* 0x000fe40008011605 */
[----:B------:R-:W-:Y:S02]  /*5530*/  UIMAD UR4, UR42, UR4, URZ ;  /* 0x000000042a0472a4 */ /* 0x000fe4000f8e02ff */
[----:B------:R-:W-:Y:S02]  /*5540*/  USEL UR5, UR38, UR5, !UP1 ;  /* 0x0000000526057287 */ /* 0x000fe4000c800000 */
[----:B------:R-:W-:Y:S01]  /*5550*/  UISETP.GE.AND UP0, UPT, UR6, UR4, UPT ;  /* 0x000000040600728c */ /* 0x000fe2000bf06270 */
[----:B------:R-:W-:Y:S02]  /*5560*/  UMOV UR10, UR11 ;  /* 0x0000000b000a7c82 */ /* 0x000fe40008000000 */
[----:B------:R-:W-:Y:S02]  /*5570*/  @UP2 USHF.R.U32.HI UR7, URZ, UR41, UR10 ;  /* 0x00000029ff072299 */ /* 0x000fe4000801160a */
[----:B------:R-:W-:Y:S02]  /*5580*/  UIMAD.WIDE.U32 UR10, UR6, UR40, URZ ;  /* 0x00000028060a72a5 */ /* 0x000fe4000f8e00ff */
[----:B------:R-:W-:Y:S04]  /*5590*/  UIMAD UR8, UR42, UR7, URZ ;  /* 0x000000072a0872a4 */ /* 0x000fe8000f8e02ff */
[----:B------:R-:W-:Y:S02]  /*55a0*/  UISETP.GE.OR UP0, UPT, UR5, UR8, UP0 ;  /* 0x000000080500728c */ /* 0x000fe40008706670 */
[----:B------:R-:W-:Y:S02]  /*55b0*/  UIMAD.WIDE.U32 UR8, UR5, UR40, URZ ;  /* 0x00000028050872a5 */ /* 0x000fe4000f8e00ff */
[----:B------:R-:W-:Y:S01]  /*55c0*/  UIADD3 UR8, UPT, UPT, -UR5, URZ, URZ ;  /* 0x000000ff05087290 */ /* 0x000fe2000fffe1ff */
[----:B------:R-:W-:Y:S02]  /*55d0*/  UMOV UR4, UR11 ;  /* 0x0000000b00047c82 */ /* 0x000fe40008000000 */
[----:B------:R-:W-:Y:S04]  /*55e0*/  USHF.R.U32.HI UR4, URZ, UR41, UR4 ;  /* 0x00000029ff047299 */ /* 0x000fe80008011604 */
[----:B------:R-:W-:Y:S03]  /*55f0*/  USEL UR11, UR6, UR4, !UP2 ;  /* 0x00000004060b7287 */ /* 0x000fe6000d000000 */
[----:B------:R-:W-:Y:S01]  /*5600*/  @!UP0 UMOV UR4, UR9 ;  /* 0x0000000900048c82 */ /* 0x000fe20008000000 */
[----:B------:R-:W-:Y:S02]  /*5610*/  UIADD3 UR10, UPT, UPT, -UR11, URZ, URZ ;  /* 0x000000ff0b0a7290 */ /* 0x000fe4000fffe1ff */
[----:B------:R-:W-:Y:S02]  /*5620*/  @!UP0 USHF.R.U32.HI UR4, URZ, UR41, UR4 ;  /* 0x00000029ff048299 */ /* 0x000fe40008011604 */
[----:B------:R-:W-:Y:S02]  /*5630*/  UIMAD UR10, UR42, UR10, UR6 ;  /* 0x0000000a2a0a72a4 */ /* 0x000fe4000f8e0206 */
[----:B------:R-:W-:Y:S02]  /*5640*/  @!UP0 USEL UR4, UR5, UR4, !UP2 ;  /* 0x0000000405048287 */ /* 0x000fe4000d000000 */
[----:B------:R-:W-:Y:S02]  /*5650*/  UIADD3 UR9, UPT, UPT, -UR6, URZ, URZ ;  /* 0x000000ff06097290 */ /* 0x000fe4000fffe1ff */
[----:B------:R-:W-:Y:S02]  /*5660*/  @!UP0 UIMAD UR10, UR7, UR10, UR4 ;  /* 0x0000000a070a82a4 */ /* 0x000fe4000f8e0204 */
[----:B------:R-:W-:Y:S02]  /*5670*/  @!UP0 UIADD3 UR11, UPT, UPT, UR11, -UR4, URZ ;  /* 0x800000040b0b8290 */ /* 0x000fe4000fffe0ff */
[----:B------:R-:W-:Y:S02]  /*5680*/  UIMAD UR7, UR43, UR8, UR38 ;  /* 0x000000082b0772a4 */ /* 0x000fe4000f8e0226 */
[----:B------:R-:W-:Y:S02]  /*5690*/  @!UP0 UIMAD UR6, UR11, UR42, UR5 ;  /* 0x0000002a0b0682a4 */ /* 0x000fe4000f8e0205 */
[----:B------:R-:W-:Y:S01]  /*56a0*/  UIMAD UR4, UR54, UR9, UR37 ;  /* 0x00000009360472a4 */ /* 0x000fe2000f8e0225 */
[----:B------:R-:W-:Y:S02]  /*56b0*/  @!UP0 UMOV UR5, UR10 ;  /* 0x0000000a00058c82 */ /* 0x000fe40008000000 */
[----:B------:R-:W-:Y:S02]  /*56c0*/  UIMAD UR38, UR5, UR43, UR7 ;  /* 0x0000002b052672a4 */ /* 0x000fe4000f8e0207 */
[----:B------:R-:W-:Y:S11]  /*56d0*/  UIMAD UR37, UR6, UR54, UR4 ;  /* 0x00000036062572a4 */ /* 0x000ff6000f8e0204 */
[----:B------:R-:W-:Y:S01]  /*56e0*/  @!UPT UIADD3 URZ, UPT, UPT, URZ, URZ, URZ ;  /* 0x000000fffffff290 */ /* 0x000fe2000fffe0ff */
.L_x_93:
[----:B------:R-:W-:Y:S02]  /*56f0*/  UISETP.NE.AND UP0, UPT, UR39, 0x1, UPT ;  /* 0x000000012700788c */ /* 0x000fe4000bf05270 */
[----:B------:R-:W-:Y:S09]  /*5700*/  UIADD3 UR47, UPT, UPT, UR16, 0x1, URZ ;  /* 0x00000001102f7890 */ /* 0x000ff2000fffe0ff */
[----:B------:R-:W1:Y:S01]  /*5710*/  @!UP0 LDCU.128 UR12, c[0x0][0xb10] ;  /* 0x00016200ff0c87ac */ /* 0x000e620008000c00 */
[----:B------:R-:W2:Y:S01]  /*5720*/  @!UP0 LDCU UR5, c[0x0][0xb0c] ;  /* 0x00016180ff0587ac */ /* 0x000ea20008000800 */
[----:B------:R-:W3:Y:S01]  /*5730*/  @!UP0 LDCU UR10, c[0x0][0xb20] ;  /* 0x00016400ff0a87ac */ /* 0x000ee20008000800 */
[----:B-1----:R-:W-:Y:S02]  /*5740*/  UIMAD.WIDE.U32 UR8, UR38, UR12, URZ ;  /* 0x0000000c260872a5 */ /* 0x002fe4000f8e00ff */
[----:B------:R-:W-:Y:S02]  /*5750*/  UIMAD.WIDE.U32 UR6, UR37, UR15, URZ ;  /* 0x0000000f250672a5 */ /* 0x000fe4000f8e00ff */
[----:B------:R-:W-:Y:S03]  /*5760*/  @!UP0 UISETP.NE.AND UP1, UPT, UR14, 0x1, UPT ;  /* 0x000000010e00888c */ /* 0x000fe6000bf25270 */
[----:B------:R-:W-:Y:S01]  /*5770*/  @!UP0 UMOV UR4, UR9 ;  /* 0x0000000900048c82 */ /* 0x000fe20008000000 */
[----:B--2---:R-:W-:Y:S02]  /*5780*/  @!UP0 UISETP.NE.AND UP2, UPT, UR5, 0x1, UPT ;  /* 0x000000010500888c */ /* 0x004fe4000bf45270 */
[----:B------:R-:W-:Y:S01]  /*5790*/  @!UP0 USHF.R.U32.HI UR4, URZ, UR13, UR4 ;  /* 0x0000000dff048299 */ /* 0x000fe20008011604 */
[----:B------:R-:W-:Y:S02]  /*57a0*/  @!UP0 UMOV UR6, UR7 ;  /* 0x0000000700068c82 */ /* 0x000fe40008000000 */
[----:B---3--:R-:W-:Y:S02]  /*57b0*/  @!UP0 USHF.R.U32.HI UR6, URZ, UR10, UR6 ;  /* 0x0000000aff068299 */ /* 0x008fe40008011606 */
[----:B------:R-:W-:Y:S02]  /*57c0*/  @!UP0 USEL UR7, UR38, UR4, !UP2 ;  /* 0x0000000426078287 */ /* 0x000fe4000d000000 */
[----:B------:R-:W-:Y:S04]  /*57d0*/  @!UP0 USEL UR6, UR37, UR6, !UP1 ;  /* 0x0000000625068287 */ /* 0x000fe8000c800000 */
[----:B------:R-:W-:Y:S02]  /*57e0*/  @!UP0 UIADD3 UR4, UPT, UPT, -UR7, UR6, URZ ;  /* 0x0000000607048290 */ /* 0x000fe4000fffe1ff */
[----:B------:R-:W-:Y:S02]  /*57f0*/  @!UP0 UIADD3 UR6, UPT, UPT, UR7, -UR6, URZ ;  /* 0x8000000607068290 */ /* 0x000fe4000fffe0ff */
[----:B------:R-:W-:Y:S02]  /*5800*/  UIADD3 UR7, UPT, UPT, UR44, 0x200, URZ ;  /* 0x000002002c077890 */ /* 0x000fe4000fffe0ff */
[----:B------:R-:W-:Y:S02]  /*5810*/  @!UP0 UIMAD UR38, UR4, UR5, UR38 ;  /* 0x00000005042682a4 */ /* 0x000fe4000f8e0226 */
[----:B------:R-:W-:Y:S02]  /*5820*/  @!UP0 UIMAD UR37, UR6, UR14, UR37 ;  /* 0x0000000e062582a4 */ /* 0x000fe4000f8e0225 */
[----:B------:R-:W-:Y:S09]  /*5830*/  ULOP3.LUT UP0, URZ, UR7, 0x90, URZ, 0xc0, !UPT ;  /* 0x0000009007ff7892 */ /* 0x000ff2000f80c0ff */
[----:B------:R-:W-:Y:S05]  /*5840*/  BRA.U !UP0, `(.L_x_94) ;  /* 0x0000000108407547 */ /* 0x000fea000b800000 */
[----:B------:R-:W1:Y:S01]  /*5850*/  LDCU.64 UR8, c[0x4][0x80] ;  /* 0x01001000ff0877ac */ /* 0x000e620008000a00 */
[----:B------:R-:W-:Y:S01]  /*5860*/  MOV R15, 0x0 ;  /* 0x00000000000f7802 */ /* 0x000fe20000000f00 */
[----:B------:R-:W-:Y:S02]  /*5870*/  HFMA2 R12, -RZ, RZ, 0, 5.9604644775390625e-08 ;  /* 0x00000001ff0c7431 */ /* 0x000fe400000001ff */
[----:B------:R-:W-:Y:S02]  /*5880*/  IMAD.MOV.U32 R8, RZ, RZ, 0x70 ;  /* 0x00000070ff087424 */ /* 0x000fe400078e00ff */
[----:B------:R-:W-:Y:S01]  /*5890*/  IMAD.MOV.U32 R13, RZ, RZ, RZ ;  /* 0x000000ffff0d7224 */ /* 0x000fe200078e00ff */
[----:B------:R-:W2:Y:S01]  /*58a0*/  LDCU.64 UR6, c[0x4][0x88] ;  /* 0x01001100ff0677ac */ /* 0x000ea20008000a00 */
[----:B------:R-:W3:Y:S01]  /*58b0*/  LDC.64 R14, c[0x4][R15] ;  /* 0x010000000f0e7b82 */ /* 0x000ee20000000a00 */
[----:B------:R-:W4:Y:S01]  /*58c0*/  LDCU.64 UR4, c[0x4][0x8] ;  /* 0x01000100ff0477ac */ /* 0x000f220008000a00 */
[----:B-1----:R-:W-:Y:S01]  /*58d0*/  MOV R5, UR9 ;  /* 0x0000000900057c02 */ /* 0x002fe20008000f00 */
[----:B------:R-:W-:Y:S01]  /*58e0*/  IMAD.U32 R4, RZ, RZ, UR8 ;  /* 0x00000008ff047e24 */ /* 0x000fe2000f8e00ff */
[----:B--2---:R-:W-:Y:S01]  /*58f0*/  MOV R7, UR7 ;  /* 0x0000000700077c02 */ /* 0x004fe20008000f00 */
[----:B------:R-:W-:Y:S01]  /*5900*/  IMAD.U32 R6, RZ, RZ, UR6 ;  /* 0x00000006ff067e24 */ /* 0x000fe2000f8e00ff */
[----:B----4-:R-:W-:Y:S01]  /*5910*/  MOV R11, UR5 ;  /* 0x00000005000b7c02 */ /* 0x010fe20008000f00 */
[----:B------:R-:W-:Y:S02]  /*5920*/  IMAD.U32 R10, RZ, RZ, UR4 ;  /* 0x00000004ff0a7e24 */ /* 0x000fe4000f8e00ff */
[----:B------:R-:W-:Y:S07]  /*5930*/  LEPC R20, `(.L_x_94) ;  /* 0x000000001014794e */ /* 0x000fee0000000000 */
[----:B---3-5:R-:W-:Y:S05]  /*5940*/  CALL.ABS.NOINC R14 ;  /* 0x000000000e007343 */ /* 0x028fea0003c00000 */
.L_x_94:
[----:B------:R-:W-:Y:S04]  /*5950*/  UIADD3 UR4, UPT, UPT, UR44, 0x3a00, URZ ;  /* 0x00003a002c047890 */ /* 0x000fe8000fffe0ff */
        /* <DEDUP_REMOVED lines=18> */
.L_x_95:
[----:B----4-:R-:W-:Y:S01]  /*5a80*/  ISETP.NE.U32.AND P3, PT, R240, RZ, PT ;  /* 0x000000fff000720c */ /* 0x010fe20003f65070 */
[----:B------:R-:W-:Y:S01]  /*5a90*/  UISETP.NE.AND UP1, UPT, UR58, URZ, UPT ;  /* 0x000000ff3a00728c */ /* 0x000fe2000bf25270 */
[----:B------:R-:W1:Y:S01]  /*5aa0*/  LDC.64 R4, c[0x0][0x8b0] ;  /* 0x00022c00ff047b82 */ /* 0x000e620000000a00 */
[----:B------:R-:W-:Y:S02]  /*5ab0*/  PLOP3.LUT P1, PT, PT, PT, PT, 0x8, 0x80 ;  /* 0x000000000080781c */ /* 0x000fe40003f2e170 */
[----:B------:R-:W-:Y:S02]  /*5ac0*/  ISETP.NE.AND.EX P3, PT, R241, RZ, PT, P3 ;  /* 0x000000fff100720c */ /* 0x000fe40003f65330 */
[----:B------:R-:W-:Y:S05]  /*5ad0*/  PLOP3.LUT P0, PT, PT, PT, UP1, 0x80, 0x8 ;  /* 0x000000000008781c */ /* 0x000fea0003f0f018 */
[----:B------:R-:W2:Y:S08]  /*5ae0*/  @UP1 LDCU.64 UR4, c[0x0][0x888] ;  /* 0x00011100ff0417ac */ /* 0x000eb00008000a00 */
[----:B------:R-:W-:Y:S01]  /*5af0*/  @P0 PLOP3.LUT P1, PT, P3, PT, PT, 0x80, 0x8 ;  /* 0x000000000008081c */ /* 0x000fe20001f2f070 */
[----:B--2---:R-:W-:Y:S01]  /*5b00*/  @UP1 UISETP.NE.U32.AND UP0, UPT, UR4, URZ, UPT ;  /* 0x000000ff0400128c */ /* 0x004fe2000bf05070 */
[----:B-1----:R-:W-:Y:S03]  /*5b10*/  ISETP.NE.U32.AND P4, PT, R4, RZ, PT ;  /* 0x000000ff0400720c */ /* 0x002fe60003f85070 */
[----:B------:R-:W-:Y:S01]  /*5b20*/  @UP1 UISETP.NE.AND.EX UP0, UPT, UR5, URZ, UPT, UP0 ;  /* 0x000000ff0500128c */ /* 0x000fe2000bf05300 */
[----:B------:R-:W-:Y:S03]  /*5b30*/  ISETP.NE.AND.EX P4, PT, R5, RZ, PT, P4 ;  /* 0x000000ff0500720c */ /* 0x000fe60003f85340 */
[----:B------:R-:W-:Y:S01]  /*5b40*/  @UP1 USEL UR4, URZ, 0xffffffff, UP0 ;  /* 0xffffffffff041887 */ /* 0x000fe20008000000 */
[----:B------:R-:W-:Y:S11]  /*5b50*/  @!P3 BRA `(.L_x_96) ;  /* 0x000000000030b947 */ /* 0x000ff60003800000 */
[----:B------:R-:W-:Y:S01]  /*5b60*/  ISETP.NE.U32.AND P2, PT, R238, RZ, PT ;  /* 0x000000ffee00720c */ /* 0x000fe20003f45070 */
[----:B------:R-:W1:Y:S01]  /*5b70*/  LDCU.64 UR6, c[0x0][0x358] ;  /* 0x00006b00ff0677ac */ /* 0x000e620008000a00 */
[----:B------:R-:W-:Y:S02]  /*5b80*/  IMAD.MOV.U32 R237, RZ, RZ, 0x1 ;  /* 0x00000001ffed7424 */ /* 0x000fe400078e00ff */
[----:B------:R-:W-:Y:S11]  /*5b90*/  ISETP.NE.AND.EX P2, PT, R239, RZ, PT, P2 ;  /* 0x000000ffef00720c */ /* 0x000ff60003f45320 */
[----:B------:R-:W-:Y:S02]  /*5ba0*/  @!UPT UIADD3 URZ, UPT, UPT, URZ, URZ, URZ ;  /* 0x000000fffffff290 */ /* 0x000fe4000fffe0ff */
[----:B------:R-:W2:Y:S01]  /*5bb0*/  @P2 LDC.64 R6, c[0x0][0x888] ;  /* 0x00022200ff062b82 */ /* 0x000ea20000000a00 */
[----:B------:R-:W-:Y:S04]  /*5bc0*/  @P2 IMAD R0, R240, UR36, RZ ;  /* 0x00000024f0002c24 */ /* 0x000fe8000f8e02ff */
[----:B--2---:R-:W-:Y:S04]  /*5bd0*/  @P2 IMAD.WIDE R6, R0, 0x4, R6 ;  /* 0x0000000400062825 */ /* 0x004fe800078e0206 */
[----:B------:R-:W-:Y:S01]  /*5be0*/  HFMA2 R0, -RZ, RZ, 0, 5.9604644775390625e-08 ;  /* 0x00000001ff007431 */ /* 0x000fe200000001ff */
[----:B-1---5:R1:W5:Y:S04]  /*5bf0*/  @P2 LDG.E R124, desc[UR6][R6.64] ;  /* 0x00000006067c2981 */ /* 0x022368000c1e1900 */
[----:B------:R-:W-:Y:S01]  /*5c00*/  @!P2 PRMT R237, R0, 0x7610, R237 ;  /* 0x0000761000eda816 */ /* 0x000fe200000000ed */
[----:B-1----:R-:W2:Y:S06]  /*5c10*/  @!P2 LDC R124, c[0x0][0x880] ;  /* 0x00022000ff7cab82 */ /* 0x002eac0000000800 */
.L_x_96:
[----:B------:R-:W-:Y:S05]  /*5c20*/  @!P4 BRA `(.L_x_97) ;  /* 0x000000000028c947 */ /* 0x000fea0003800000 */
[----:B------:R-:W1:Y:S01]  /*5c30*/  LDC.64 R6, c[0x0][0x8a8] ;  /* 0x00022a00ff067b82 */ /* 0x000e620000000a00 */
[----:B------:R-:W3:Y:S01]  /*5c40*/  LDCU.64 UR6, c[0x0][0x358] ;  /* 0x00006b00ff0677ac */ /* 0x000ee20008000a00 */
[----:B-1----:R-:W-:Y:S04]  /*5c50*/  ISETP.NE.U32.AND P2, PT, R6, RZ, PT ;  /* 0x000000ff0600720c */ /* 0x002fe80003f45070 */
[----:B------:R-:W-:Y:S11]  /*5c60*/  ISETP.NE.AND.EX P2, PT, R7, RZ, PT, P2 ;  /* 0x000000ff0700720c */ /* 0x000ff60003f45320 */
[----:B------:R-:W-:Y:S02]  /*5c70*/  @!UPT UIADD3 URZ, UPT, UPT, URZ, URZ, URZ ;  /* 0x000000fffffff290 */ /* 0x000fe4000fffe0ff */
[----:B------:R-:W1:Y:S01]  /*5c80*/  @P2 LDC.64 R6, c[0x0][0x8a8] ;  /* 0x00022a00ff062b82 */ /* 0x000e620000000a00 */
[----:B------:R-:W-:Y:S04]  /*5c90*/  @P2 IMAD R3, R4, UR36, RZ ;  /* 0x0000002404032c24 */ /* 0x000fe8000f8e02ff */
[----:B-1----:R-:W-:Y:S05]  /*5ca0*/  @P2 IMAD.WIDE R6, R3, 0x4, R6 ;  /* 0x0000000403062825 */ /* 0x002fea00078e0206 */
[----:B---3-5:R1:W5:Y:S02]  /*5cb0*/  @P2 LDG.E R121, desc[UR6][R6.64] ;  /* 0x0000000606792981 */ /* 0x028364000c1e1900 */
[----:B-1----:R-:W3:Y:S02]  /*5cc0*/  @!P2 LDC R121, c[0x0][0x8a0] ;  /* 0x00022800ff79ab82 */ /* 0x002ee40000000800 */
.L_x_97:
[----:B--2--5:R-:W-:Y:S01]  /*5cd0*/  @P0 ISETP.NE.AND P4, PT, R124, RZ, PT ;  /* 0x000000ff7c00020c */ /* 0x024fe20003f85270 */
[----:B------:R-:W-:Y:S01]  /*5ce0*/  IMAD.U32 R0, RZ, RZ, UR4 ;  /* 0x00000004ff007e24 */ /* 0x000fe2000f8e00ff */
[----:B------:R-:W-:Y:S01]  /*5cf0*/  @P0 LOP3.LUT P2, RZ, R237, 0xff, RZ, 0xc0, !PT ;  /* 0x000000ffedff0812 */ /* 0x000fe2000784c0ff */
[----:B------:R-:W-:Y:S01]  /*5d00*/  BSSY B1, `(.L_x_98) ;  /* 0x0000055000017945 */ /* 0x000fe20003800000 */
[----:B------:R-:W-:Y:S02]  /*5d10*/  @P0 SEL R3, RZ, 0xffffffff, P4 ;  /* 0xffffffffff030807 */ /* 0x000fe40002000000 */
[----:B------:R-:W-:Y:S02]  /*5d20*/  CS2R R154, SRZ ;  /* 0x00000000009a7805 */ /* 0x000fe4000001ff00 */
[----:B------:R-:W-:Y:S02]  /*5d30*/  LEA R148, R120, UR44, 0x3 ;  /* 0x0000002c78947c11 */ /* 0x000fe4000f8e18ff */
[----:B------:R-:W-:Y:S02]  /*5d40*/  CS2R R152, SRZ ;  /* 0x0000000000987805 */ /* 0x000fe4000001ff00 */
[----:B------:R-:W-:Y:S02]  /*5d50*/  @P1 SEL R3, R0, R3, !P2 ;  /* 0x0000000300031207 */ /* 0x000fe40005000000 */
[----:B------:R-:W-:Y:S02]  /*5d60*/  CS2R R18, SRZ ;  /* 0x0000000000127805 */ /* 0x000fe4000001ff00 */
[----:B------:R-:W-:Y:S02]  /*5d70*/  SHF.L.U32 R9, R249, 0x1f, RZ ;  /* 0x0000001ff9097819 */ /* 0x000fe400000006ff */
[----:B------:R-:W-:Y:S02]  /*5d80*/  CS2R R16, SRZ ;  /* 0x0000000000107805 */ /* 0x000fe4000001ff00 */
[----:B------:R-:W-:Y:S02]  /*5d90*/  @P0 LOP3.LUT R3, R3, 0x1, RZ, 0xc0, !PT ;  /* 0x0000000103030812 */ /* 0x000fe400078ec0ff */
[----:B------:R-:W-:Y:S02]  /*5da0*/  CS2R R146, SRZ ;  /* 0x0000000000927805 */ /* 0x000fe4000001ff00 */
[----:B------:R-:W-:Y:S02]  /*5db0*/  PLOP3.LUT P5, PT, PT, PT, PT, 0x8, 0x80 ;  /* 0x000000000080781c */ /* 0x000fe40003fae170 */
[----:B------:R-:W-:Y:S02]  /*5dc0*/  CS2R R144, SRZ ;  /* 0x0000000000907805 */ /* 0x000fe4000001ff00 */
[----:B------:R-:W-:Y:S02]  /*5dd0*/  ISETP.NE.U32.OR P1, PT, R3, 0x1, !P0 ;  /* 0x000000010300780c */ /* 0x000fe40004725470 */
[----:B------:R-:W-:Y:S02]  /*5de0*/  CS2R R142, SRZ ;  /* 0x00000000008e7805 */ /* 0x000fe4000001ff00 */
[----:B------:R-:W-:Y:S02]  /*5df0*/  CS2R R140, SRZ ;  /* 0x00000000008c7805 */ /* 0x000fe4000001ff00 */
[----:B------:R-:W-:Y:S02]  /*5e00*/  CS2R R138, SRZ ;  /* 0x00000000008a7805 */ /* 0x000fe4000001ff00 */
[----:B------:R-:W-:Y:S02]  /*5e10*/  CS2R R136, SRZ ;  /* 0x0000000000887805 */ /* 0x000fe4000001ff00 */
[----:B------:R-:W-:Y:S02]  /*5e20*/  CS2R R134, SRZ ;  /* 0x0000000000867805 */ /* 0x000fe4000001ff00 */
[----:B------:R-:W-:Y:S02]  /*5e30*/  CS2R R132, SRZ ;  /* 0x0000000000847805 */ /* 0x000fe4000001ff00 */
[----:B------:R-:W-:Y:S02]  /*5e40*/  CS2R R130, SRZ ;  /* 0x0000000000827805 */ /* 0x000fe4000001ff00 */
[----:B------:R-:W-:Y:S02]  /*5e50*/  CS2R R128, SRZ ;  /* 0x0000000000807805 */ /* 0x000fe4000001ff00 */
[----:B------:R-:W-:Y:S04]  /*5e60*/  @P1 SHF.L.U32 R4, R243, 0x1f, RZ ;  /* 0x0000001ff3041819 */ /* 0x000fe800000006ff */
[----:B------:R-:W1:Y:S01]  /*5e70*/  @P1 SYNCS.PHASECHK.TRANS64.TRYWAIT P0, [UR44+0xb0], R4 ;  /* 0x0000b004ff0015a7 */ /* 0x000e62000800112c */
[----:B------:R2:W4:Y:S01]  /*5e80*/  SYNCS.PHASECHK.TRANS64.TRYWAIT P4, [R148+URZ+0xf0], R9 ;  /* 0x0000f009940075a7 */ /* 0x00052200080811ff */
[----:B-1----:R-:W-:Y:S01]  /*5e90*/  @P1 PLOP3.LUT P5, PT, P0, PT, PT, 0x8, 0x80 ;  /* 0x000000000080181c */ /* 0x002fe200007ae170 */
[----:B------:R-:W-:Y:S01]  /*5ea0*/  @!UPT UIADD3 URZ, UPT, UPT, URZ, URZ, URZ ;  /* 0x000000fffffff290 */ /* 0x000fe2000fffe0ff */
[----:B--2-4-:R-:W-:Y:S11]  /*5eb0*/  @!P1 BRA `(.L_x_99) ;  /* 0x0000000000e49947 */ /* 0x014ff60003800000 */
[----:B------:R-:W-:Y:S01]  /*5ec0*/  ISETP.NE.U32.AND P0, PT, RZ, UR50, PT ;  /* 0x00000032ff007c0c */ /* 0x000fe2000bf05070 */
[----:B------:R-:W-:Y:S01]  /*5ed0*/  BSSY B0, `(.L_x_100) ;  /* 0x0000026000007945 */ /* 0x000fe20003800000 */
[----:B------:R-:W-:Y:S02]  /*5ee0*/  ISETP.NE.AND P2, PT, R124, RZ, PT ;  /* 0x000000ff7c00720c */ /* 0x000fe40003f45270 */
[----:B------:R-:W-:Y:S02]  /*5ef0*/  CS2R R130, SRZ ;  /* 0x0000000000827805 */ /* 0x000fe4000001ff00 */
[----:B------:R-:W-:Y:S02]  /*5f00*/  ISETP.NE.AND.EX P0, PT, RZ, UR51, PT, P0 ;  /* 0x00000033ff007c0c */ /* 0x000fe4000bf05300 */
[----:B------:R-:W-:Y:S02]  /*5f10*/  CS2R R128, SRZ ;  /* 0x0000000000807805 */ /* 0x000fe4000001ff00 */
[----:B------:R-:W-:Y:S02]  /*5f20*/  LOP3.LUT P1, RZ, R237, 0xff, RZ, 0xc0, !PT ;  /* 0x000000ffedff7812 */ /* 0x000fe4000782c0ff */
[----:B------:R-:W-:Y:S02]  /*5f30*/  CS2R R134, SRZ ;  /* 0x0000000000867805 */ /* 0x000fe4000001ff00 */
[----:B------:R-:W-:Y:S02]  /*5f40*/  SEL R0, RZ, 0xffffffff, P2 ;  /* 0xffffffffff007807 */ /* 0x000fe40001000000 */
[----:B------:R-:W-:Y:S02]  /*5f50*/  CS2R R132, SRZ ;  /* 0x0000000000847805 */ /* 0x000fe4000001ff00 */
[----:B------:R-:W-:Y:S02]  /*5f60*/  SEL R3, RZ, 0xffffffff, P0 ;  /* 0xffffffffff037807 */ /* 0x000fe40000000000 */
[----:B------:R-:W-:Y:S02]  /*5f70*/  CS2R R138, SRZ ;  /* 0x00000000008a7805 */ /* 0x000fe4000001ff00 */
[----:B------:R-:W-:Y:S02]  /*5f80*/  CS2R R136, SRZ ;  /* 0x0000000000887805 */ /* 0x000fe4000001ff00 */
[----:B------:R-:W-:Y:S02]  /*5f90*/  CS2R R142, SRZ ;  /* 0x00000000008e7805 */ /* 0x000fe4000001ff00 */
[----:B------:R-:W-:Y:S02]  /*5fa0*/  @P3 SEL R0, R3, R0, !P1 ;  /* 0x0000000003003207 */ /* 0x000fe40004800000 */
[----:B------:R-:W-:Y:S02]  /*5fb0*/  CS2R R140, SRZ ;  /* 0x00000000008c7805 */ /* 0x000fe4000001ff00 */
[----:B------:R-:W-:Y:S02]  /*5fc0*/  CS2R R146, SRZ ;  /* 0x0000000000927805 */ /* 0x000fe4000001ff00 */
[----:B------:R-:W-:Y:S02]  /*5fd0*/  CS2R R144, SRZ ;  /* 0x0000000000907805 */ /* 0x000fe4000001ff00 */
[----:B------:R-:W-:Y:S02]  /*5fe0*/  LOP3.LUT R0, R0, 0x1, RZ, 0xc0, !PT ;  /* 0x0000000100007812 */ /* 0x000fe400078ec0ff */
[----:B------:R-:W-:Y:S02]  /*5ff0*/  CS2R R18, SRZ ;  /* 0x0000000000127805 */ /* 0x000fe4000001ff00 */
[----:B------:R-:W-:Y:S02]  /*6000*/  CS2R R16, SRZ ;  /* 0x0000000000107805 */ /* 0x000fe4000001ff00 */
[----:B------:R-:W-:Y:S02]  /*6010*/  CS2R R154, SRZ ;  /* 0x00000000009a7805 */ /* 0x000fe4000001ff00 */
[----:B------:R-:W-:Y:S02]  /*6020*/  ISETP.NE.U32.AND P0, PT, R0, 0x1, PT ;  /* 0x000000010000780c */ /* 0x000fe40003f05070 */
[----:B------:R-:W-:Y:S11]  /*6030*/  CS2R R152, SRZ ;  /* 0x0000000000987805 */ /* 0x000ff6000001ff00 */
[----:B------:R-:W1:Y:S02]  /*6040*/  @P0 S2R R0, SR_TID.X ;  /* 0x0000000000000919 */ /* 0x000e640000002100 */
[C---:B-1----:R-:W-:Y:S02]  /*6050*/  @P0 IMAD.SHL.U32 R4, R0.reuse, 0x10, RZ ;  /* 0x0000001000040824 */ /* 0x042fe400078e00ff */
[C---:B------:R-:W-:Y:S02]  /*6060*/  @P0 IMAD.SHL.U32 R7, R0.reuse, 0x20, RZ ;  /* 0x0000002000070824 */ /* 0x040fe400078e00ff */
[----:B------:R-:W-:Y:S01]  /*6070*/  @P0 IMAD.SHL.U32 R3, R0, 0x4, RZ ;  /* 0x0000000400030824 */ /* 0x000fe200078e00ff */
[----:B------:R-:W-:Y:S02]  /*6080*/  @P0 LOP3.LUT R4, R4, 0x600, RZ, 0xc0, !PT ;  /* 0x0000060004040812 */ /* 0x000fe400078ec0ff */
[----:B------:R-:W-:Y:S02]  /*6090*/  @P0 LOP3.LUT R5, R7, 0x80, RZ, 0xc0, !PT ;  /* 0x0000008007050812 */ /* 0x000fe400078ec0ff */
[--C-:B------:R-:W-:Y:S02]  /*60a0*/  @P0 LOP3.LUT R4, R4, 0x60, R7.reuse, 0xf8, !PT ;  /* 0x0000006004040812 */ /* 0x100fe400078ef807 */
[----:B------:R-:W-:Y:S02]  /*60b0*/  @P0 LOP3.LUT R0, R5, 0x10, R0, 0xf8, !PT ;  /* 0x0000001005000812 */ /* 0x000fe400078ef800 */
[----:B------:R-:W-:Y:S02]  /*60c0*/  @P0 LOP3.LUT R4, R4, 0x100, R7, 0xf8, !PT ;  /* 0x0000010004040812 */ /* 0x000fe400078ef807 */
[----:B------:R-:W-:Y:S04]  /*60d0*/  @P0 LOP3.LUT R3, R0, 0x10, R3, 0x78, !PT ;  /* 0x0000001000030812 */ /* 0x000fe800078e7803 */
[----:B------:R-:W-:Y:S01]  /*60e0*/  @P0 LOP3.LUT R4, R4, R3, RZ, 0xfc, !PT ;  /* 0x0000000304040212 */ /* 0x000fe200078efcff */
[----:B------:R-:W-:Y:S06]  /*60f0*/  @!P5 BRA `(.L_x_101) ;  /* 0x00000000000cd947 */ /* 0x000fec0003800000 */
[----:B------:R-:W-:Y:S04]  /*6100*/  SHF.L.U32 R3, R243, 0x1f, RZ ;  /* 0x0000001ff3037819 */ /* 0x000fe800000006ff */
[----:B------:R-:W1:Y:S02]  /*6110*/  SYNCS.PHASECHK.TRANS64.TRYWAIT P1, [UR44+0xb0], R3 ;  /* 0x0000b003ff0075a7 */ /* 0x000e64000802112c */
[----:B-1----:R-:W-:Y:S05]  /*6120*/  @!P1 BRA `(.L_x_102) ;  /* 0x0000003800809947 */ /* 0x002fea0003800000 */
.L_x_101:
[----:B------:R-:W-:Y:S05]  /*6130*/  BSYNC B0 ;  /* 0x0000000000007941 */ /* 0x000fea0003800000 */
.L_x_100:
[----:B------:R2:W4:Y:S01]  /*6140*/  @P0 LDS.128 R128, [R4+UR44+0x200] ;  /* 0x0002002c04800984 */ /* 0x0005220008000c00 */
[----:B------:R-:W-:Y:S01]  /*6150*/  UIADD3 UR4, UPT, UPT, UR44, 0xb8, URZ ;  /* 0x000000b82c047890 */ /* 0x000fe2000fffe0ff */
[----:B------:R-:W-:Y:S02]  /*6160*/  LOP3.LUT R243, R243, 0x1, RZ, 0x3c, !PT ;  /* 0x00000001f3f37812 */ /* 0x000fe400078e3cff */
[----:B------:R2:W1:Y:S01]  /*6170*/  @P0 LDS.128 R132, [R4+UR44+0xa00] ;  /* 0x000a002c04840984 */ /* 0x0004620008000c00 */
[----:B------:R-:W-:Y:S03]  /*6180*/  UPRMT UR4, UR59, 0x654, UR4 ;  /* 0x000006543b047896 */ /* 0x000fe60008000004 */
[----:B------:R2:W1:Y:S04]  /*6190*/  @P0 LDS.128 R136, [R4+UR44+0x1200] ;  /* 0x0012002c04880984 */ /* 0x0004680008000c00 */
[----:B------:R2:W1:Y:S04]  /*61a0*/  @P0 LDS.128 R140, [R4+UR44+0x1a00] ;  /* 0x001a002c048c0984 */ /* 0x0004680008000c00 */
[----:B------:R2:W1:Y:S04]  /*61b0*/  @P0 LDS.128 R144, [R4+UR44+0x2200] ;  /* 0x0022002c04900984 */ /* 0x0004680008000c00 */
[----:B------:R2:W1:Y:S04]  /*61c0*/  @P0 LDS.128 R16, [R4+UR44+0x2a00] ;  /* 0x002a002c04100984 */ /* 0x0004680008000c00 */
[----:B------:R2:W1:Y:S01]  /*61d0*/  @P0 LDS.128 R152, [R4+UR44+0x3200] ;  /* 0x0032002c04980984 */ /* 0x0004620008000c00 */
[----:B------:R-:W-:Y:S01]  /*61e0*/  @!PT LDS RZ, [RZ] ;  /* 0x00000000fffff984 */ /* 0x000fe20000000800 */
[----:B------:R-:W-:Y:S01]  /*61f0*/  @!PT LDS RZ, [RZ] ;  /* 0x00000000fffff984 */ /* 0x000fe20000000800 */
[----:B------:R-:W-:Y:S01]  /*6200*/  @!PT LDS RZ, [RZ] ;  /* 0x00000000fffff984 */ /* 0x000fe20000000800 */
[----:B------:R-:W-:Y:S01]  /*6210*/  @!PT LDS RZ, [RZ] ;  /* 0x00000000fffff984 */ /* 0x000fe20000000800 */
[----:B------:R5:W-:Y:S06]  /*6220*/  MEMBAR.ALL.CTA ;  /* 0x0000000000007992 */ /* 0x000bec0000008000 */
[----:B-----5:R-:W5:Y:S02]  /*6230*/  FENCE.VIEW.ASYNC.S ;  /* 0x00000000000073c6 */ /* 0x020f640000000000 */
[----:B-----5:R-:W-:Y:S01]  /*6240*/  SYNCS.ARRIVE.TRANS64.RED.A1T0 RZ, [UR4], RZ ;  /* 0x000000ffffff79a7 */ /* 0x020fe20008100404 */
.L_x_99:
[----:B------:R-:W-:Y:S05]  /*6250*/  BSYNC B1 ;  /* 0x0000000000017941 */ /* 0x000fea0003800000 */
.L_x_98:
[----:B-1----:R-:W-:Y:S04]  /*6260*/  LEA.HI R0, R120, R120, RZ, 0x1 ;  /* 0x0000007878007211 */ /* 0x002fe800078f08ff */
[----:B------:R-:W-:Y:S02]  /*6270*/  SHF.R.U32.HI R7, RZ, 0x1, R0 ;  /* 0x00000001ff077819 */ /* 0x000fe40000011600 */
[----:B------:R-:W-:Y:S03]  /*6280*/  LOP3.LUT R5, R0, 0xffe, RZ, 0xc0, !PT ;  /* 0x00000ffe00057812 */ /* 0x000fe600078ec0ff */
[----:B------:R-:W-:Y:S02]  /*6290*/  IMAD R3, R7, 0xe0, R2 ;  /* 0x000000e007037824 */ /* 0x000fe400078e0202 */
[----:B------:R-:W-:Y:S04]  /*62a0*/  IMAD.IADD R0, R120, 0x1, -R5 ;  /* 0x0000000178007824 */ /* 0x000fe800078e0a05 */
[----:B------:R-:W-:Y:S05]  /*62b0*/  IMAD R122, R0, 0x100000, R3 ;  /* 0x00100000007a7824 */ /* 0x000fea00078e0203 */
[----:B------:R-:W-:Y:S04]  /*62c0*/  SHF.R.U32.HI R11, RZ, 0x15, R122 ;  /* 0x00000015ff0b7819 */ /* 0x000fe8000001167a */
[----:B------:R-:W-:Y:S01]  /*62d0*/  LOP3.LUT P0, RZ, R11, 0x3, R242, 0x48, !PT ;  /* 0x000000030bff7812 */ /* 0x000fe200078048f2 */
[----:B------:R-:W-:Y:S01]  /*62e0*/  @!UPT UIADD3 URZ, UPT, UPT, URZ, URZ, URZ ;  /* 0x000000fffffff290 */ /* 0x000fe2000fffe0ff */
[----:B------:R-:W-:Y:S11]  /*62f0*/  @P4 BRA `(.L_x_103) ;  /* 0x0000000000084947 */ /* 0x000ff60003800000 */
[----:B------:R-:W1:Y:S02]  /*6300*/  SYNCS.PHASECHK.TRANS64.TRYWAIT P1, [R148+URZ+0xf0], R9 ;  /* 0x0000f009940075a7 */ /* 0x000e6400080211ff */
[----:B-1----:R-:W-:Y:S05]  /*6310*/  @!P1 BRA `(.L_x_104) ;  /* 0x00000038001c9947 */ /* 0x002fea0003800000 */
.L_x_103:
[----:B------:R-:W-:Y:S05]  /*6320*/  @!P0 BRA `(.L_x_105) ;  /* 0x0000000000408947 */ /* 0x000fea0003800000 */
[----:B------:R-:W1:Y:S01]  /*6330*/  LDCU.64 UR8, c[0x4][0x70] ;  /* 0x01000e00ff0877ac */ /* 0x000e620008000a00 */
[----:B------:R-:W-:Y:S01]  /*6340*/  MOV R15, 0x0 ;  /* 0x00000000000f7802 */ /* 0x000fe20000000f00 */
[----:B------:R-:W-:Y:S02]  /*6350*/  HFMA2 R12, -RZ, RZ, 0, 5.9604644775390625e-08 ;  /* 0x00000001ff0c7431 */ /* 0x000fe400000001ff */
[----:B------:R-:W-:Y:S02]  /*6360*/  IMAD.MOV.U32 R8, RZ, RZ, 0x192 ;  /* 0x00000192ff087424 */ /* 0x000fe400078e00ff */
[----:B------:R-:W-:Y:S01]  /*6370*/  IMAD.MOV.U32 R13, RZ, RZ, RZ ;  /* 0x000000ffff0d7224 */ /* 0x000fe200078e00ff */
[----:B------:R-:W5:Y:S01]  /*6380*/  LDCU.64 UR6, c[0x4][0x78] ;  /* 0x01000f00ff0677ac */ /* 0x000f620008000a00 */
[----:B------:R-:W3:Y:S01]  /*6390*/  LDC.64 R14, c[0x4][R15] ;  /* 0x010000000f0e7b82 */ /* 0x000ee20000000a00 */
[----:B------:R-:W4:Y:S01]  /*63a0*/  LDCU.64 UR4, c[0x4][0x10] ;  /* 0x01000200ff0477ac */ /* 0x000f220008000a00 */
[----:B-1----:R-:W-:Y:S01]  /*63b0*/  MOV R5, UR9 ;  /* 0x0000000900057c02 */ /* 0x002fe20008000f00 */
[----:B--2---:R-:W-:Y:S01]  /*63c0*/  IMAD.U32 R4, RZ, RZ, UR8 ;  /* 0x00000008ff047e24 */ /* 0x004fe2000f8e00ff */
[----:B-----5:R-:W-:Y:S01]  /*63d0*/  MOV R7, UR7 ;  /* 0x0000000700077c02 */ /* 0x020fe20008000f00 */
[----:B------:R-:W-:Y:S01]  /*63e0*/  IMAD.U32 R6, RZ, RZ, UR6 ;  /* 0x00000006ff067e24 */ /* 0x000fe2000f8e00ff */
[----:B----4-:R-:W-:Y:S01]  /*63f0*/  MOV R11, UR5 ;  /* 0x00000005000b7c02 */ /* 0x010fe20008000f00 */
[----:B------:R-:W-:Y:S02]  /*6400*/  IMAD.U32 R10, RZ, RZ, UR4 ;  /* 0x00000004ff0a7e24 */ /* 0x000fe4000f8e00ff */
[----:B------:R-:W-:Y:S07]  /*6410*/  LEPC R20, `(.L_x_105) ;  /* 0x000000001014794e */ /* 0x000fee0000000000 */
[----:B---3--:R-:W-:Y:S05]  /*6420*/  CALL.ABS.NOINC R14 ;  /* 0x000000000e007343 */ /* 0x008fea0003c00000 */
.L_x_105:
[----:B------:R-:W-:Y:S05]  /*6430*/  WARPSYNC.ALL ;  /* 0x0000000000007948 */ /* 0x000fea0003800000 */
[C---:B------:R-:W-:Y:S01]  /*6440*/  R2UR UR4, R122.reuse ;  /* 0x000000007a0472ca */ /* 0x040fe200000e0000 */
[----:B------:R-:W-:Y:S05]  /*6450*/  VIADD R3, R122, 0x20 ;  /* 0x000000207a037836 */ /* 0x000fea0000000000 */
[----:B------:R-:W-:Y:S04]  /*6460*/  SHF.R.U32.HI R3, RZ, 0x15, R3 ;  /* 0x00000015ff037819 */ /* 0x000fe80000011603 */
[----:B------:R-:W-:Y:S03]  /*6470*/  LOP3.LUT P0, RZ, R3, 0x3, R242, 0x48, !PT ;  /* 0x0000000303ff7812 */ /* 0x000fe600078048f2 */
[----:B------:R-:W1:Y:S01]  /*6480*/  LDTM.16dp32bit_t0_t15.x16 R104, tmem[UR4] ;  /* 0x00000004006879ee */ /* 0x000e620008a00000 */
[----:B------:R-:W1:Y:S09]  /*6490*/  LDTM.16dp32bit_t16_t31.x16 R104, tmem[UR4+0x10] ;  /* 0x00001004006879ee */ /* 0x000e720008a20000 */
[----:B-1----:R-:W-:Y:S05]  /*64a0*/  @!P0 BRA `(.L_x_106) ;  /* 0x0000000000408947 */ /* 0x002fea0003800000 */
        /* <DEDUP_REMOVED lines=16> */
.L_x_106:
[----:B------:R-:W-:Y:S05]  /*65b0*/  WARPSYNC.ALL ;  /* 0x0000000000007948 */ /* 0x000fea0003800000 */
[C---:B------:R-:W-:Y:S01]  /*65c0*/  R2UR UR4, R122.reuse ;  /* 0x000000007a0472ca */ /* 0x040fe200000e0000 */
[----:B------:R-:W-:Y:S05]  /*65d0*/  VIADD R3, R122, 0x40 ;  /* 0x000000407a037836 */ /* 0x000fea0000000000 */
[----:B------:R-:W-:Y:S04]  /*65e0*/  SHF.R.U32.HI R3, RZ, 0x15, R3 ;  /* 0x00000015ff037819 */ /* 0x000fe80000011603 */
[----:B------:R-:W-:Y:S03]  /*65f0*/  LOP3.LUT P0, RZ, R3, 0x3, R242, 0x48, !PT ;  /* 0x0000000303ff7812 */ /* 0x000fe600078048f2 */
[----:B------:R-:W1:Y:S01]  /*6600*/  LDTM.16dp32bit_t0_t15.x16 R88, tmem[UR4+0x20] ;  /* 0x00002004005879ee */ /* 0x000e620008a00000 */
        /* <DEDUP_REMOVED lines=18> */
.L_x_107:
        /* <DEDUP_REMOVED lines=24> */
.L_x_108:
        /* <DEDUP_REMOVED lines=24> */
.L_x_109:
        /* <DEDUP_REMOVED lines=24> */
.L_x_110:
        /* <DEDUP_REMOVED lines=24> */
.L_x_111:
[----:B------:R-:W1:Y:S01]  /*6d30*/  S2R R244, SR_TID.X ;  /* 0x0000000000f47919 */ /* 0x000e620000002100 */
[----:B------:R-:W-:Y:S05]  /*6d40*/  WARPSYNC.ALL ;  /* 0x0000000000007948 */ /* 0x000fea0003800000 */
[----:B-1----:R-:W-:Y:S01]  /*6d50*/  LOP3.LUT P0, RZ, R244, 0x60, RZ, 0xc0, !PT ;  /* 0x00000060f4ff7812 */ /* 0x002fe2000780c0ff */
[----:B----4-:R-:W-:Y:S01]  /*6d60*/  IMAD.SHL.U32 R234, R129, 0x100, RZ ;  /* 0x0000010081ea7824 */ /* 0x010fe200078e00ff */
[C---:B------:R-:W-:Y:S01]  /*6d70*/  SHF.L.U32 R125, R128.reuse, 0x10, RZ ;  /* 0x00000010807d7819 */ /* 0x040fe200000006ff */
[----:B------:R-:W-:Y:S01]  /*6d80*/  IMAD.SHL.U32 R177, R17, 0x100, RZ ;  /* 0x0000010011b17824 */ /* 0x000fe200078e00ff */
[C---:B------:R-:W-:Y:S01]  /*6d90*/  PRMT R123, R128.reuse, 0x8880, RZ ;  /* 0x00008880807b7816 */ /* 0x040fe200000000ff */
[----:B------:R-:W-:Y:S01]  /*6da0*/  IMAD.SHL.U32 R168, R19, 0x100, RZ ;  /* 0x0000010013a87824 */ /* 0x000fe200078e00ff */
[----:B------:R-:W-:Y:S01]  /*6db0*/  SHF.L.U32 R127, R128, 0x8, RZ ;  /* 0x00000008807f7819 */ /* 0x000fe200000006ff */
[----:B------:R-:W-:Y:S01]  /*6dc0*/  IMAD.SHL.U32 R174, R147, 0x100, RZ ;  /* 0x0000010093ae7824 */ /* 0x000fe200078e00ff */
[----:B------:R-:W-:Y:S01]  /*6dd0*/  PRMT R236, R129, 0x8880, RZ ;  /* 0x0000888081ec7816 */ /* 0x000fe200000000ff */
[----:B------:R-:W-:Y:S01]  /*6de0*/  IMAD.SHL.U32 R213, R137, 0x100, RZ ;  /* 0x0000010089d57824 */ /* 0x000fe200078e00ff */
[----:B------:R-:W-:Y:S01]  /*6df0*/  SHF.R.S32.HI R126, RZ, 0x18, R128 ;  /* 0x00000018ff7e7819 */ /* 0x000fe20000011480 */
[----:B------:R-:W-:Y:S01]  /*6e00*/  IMAD.SHL.U32 R195, R139, 0x100, RZ ;  /* 0x000001008bc37824 */ /* 0x000fe200078e00ff */
[----:B------:R-:W-:Y:S01]  /*6e10*/  SHF.L.U32 R235, R129, 0x10, RZ ;  /* 0x0000001081eb7819 */ /* 0x000fe200000006ff */
[----:B------:R-:W-:Y:S01]  /*6e20*/  IMAD.SHL.U32 R189, R145, 0x100, RZ ;  /* 0x0000010091bd7824 */ /* 0x000fe200078e00ff */
[C---:B------:R-:W-:Y:S01]  /*6e30*/  PRMT R231, R130.reuse, 0x8880, RZ ;  /* 0x0000888082e77816 */ /* 0x040fe200000000ff */
[C---:B---3--:R-:W-:Y:S01]  /*6e40*/  IMAD R0, R121.reuse, R104, RZ ;  /* 0x0000006879007224 */ /* 0x048fe200078e02ff */
[----:B------:R-:W-:Y:S01]  /*6e50*/  SHF.R.S32.HI R128, RZ, 0x18, R129 ;  /* 0x00000018ff807819 */ /* 0x000fe20000011481 */
[----:B------:R-:W-:Y:S01]  /*6e60*/  IMAD R3, R121, R105, RZ ;  /* 0x0000006979037224 */ /* 0x000fe200078e02ff */
[C---:B------:R-:W-:Y:S01]  /*6e70*/  SHF.L.U32 R230, R130.reuse, 0x10, RZ ;  /* 0x0000001082e67819 */ /* 0x040fe200000006ff */
[----:B------:R-:W-:Y:S01]  /*6e80*/  IMAD R0, R123, R124, R0 ;  /* 0x0000007c7b007224 */ /* 0x000fe200078e0200 */
[----:B------:R-:W-:Y:S01]  /*6e90*/  SHF.L.U32 R225, R130, 0x8, RZ ;  /* 0x0000000882e17819 */ /* 0x000fe200000006ff */
[----:B------:R-:W-:Y:S01]  /*6ea0*/  IMAD R22, R121, R108, RZ ;  /* 0x0000006c79167224 */ /* 0x000fe200078e02ff */
[----:B------:R-:W-:Y:S01]  /*6eb0*/  PRMT R224, R131, 0x8880, RZ ;  /* 0x0000888083e07816 */ /* 0x000fe200000000ff */
[----:B------:R-:W-:Y:S01]  /*6ec0*/  IMAD.MOV.U32 R123, RZ, RZ, R236 ;  /* 0x000000ffff7b7224 */ /* 0x000fe200078e00ec */
[----:B------:R-:W-:Y:S01]  /*6ed0*/  SHF.R.S32.HI R129, RZ, 0x18, R130 ;  /* 0x00000018ff817819 */ /* 0x000fe20000011482 */
[----:B------:R-:W-:Y:S01]  /*6ee0*/  IMAD R23, R121, R109, RZ ;  /* 0x0000006d79177224 */ /* 0x000fe200078e02ff */
[----:B------:R-:W-:Y:S01]  /*6ef0*/  SHF.L.U32 R222, R131, 0x10, RZ ;  /* 0x0000001083de7819 */ /* 0x000fe200000006ff */
[C---:B------:R-:W-:Y:S01]  /*6f00*/  IMAD R88, R121.reuse, R88, RZ ;  /* 0x0000005879587224 */ /* 0x040fe200078e02ff */
[C---:B------:R-:W-:Y:S01]  /*6f10*/  PRMT R233, R132.reuse, 0x8880, RZ ;  /* 0x0000888084e97816 */ /* 0x040fe200000000ff */
[C---:B------:R-:W-:Y:S01]  /*6f20*/  IMAD R89, R121.reuse, R89, RZ ;  /* 0x0000005979597224 */ /* 0x040fe200078e02ff */
[----:B------:R-:W-:Y:S01]  /*6f30*/  SHF.R.S32.HI R130, RZ, 0x18, R131 ;  /* 0x00000018ff827819 */ /* 0x000fe20000011483 */
[C---:B------:R-:W-:Y:S01]  /*6f40*/  IMAD R92, R121.reuse, R92, RZ ;  /* 0x0000005c795c7224 */ /* 0x040fe200078e02ff */
[C---:B------:R-:W-:Y:S01]  /*6f50*/  SHF.L.U32 R232, R132.reuse, 0x10, RZ ;  /* 0x0000001084e87819 */ /* 0x040fe200000006ff */
[C---:B------:R-:W-:Y:S01]  /*6f60*/  IMAD R93, R121.reuse, R93, RZ ;  /* 0x0000005d795d7224 */ /* 0x040fe200078e02ff */
[----:B------:R-:W-:Y:S01]  /*6f70*/  SHF.L.U32 R229, R132, 0x8, RZ ;  /* 0x0000000884e57819 */ /* 0x000fe200000006ff */
[----:B------:R-:W-:Y:S01]  /*6f80*/  IMAD R96, R121, R96, RZ ;  /* 0x0000006079607224 */ /* 0x000fe200078e02ff */
[----:B------:R-:W-:Y:S01]  /*6f90*/  PRMT R228, R133, 0x8880, RZ ;  /* 0x0000888085e47816 */ /* 0x000fe200000000ff */
[----:B------:R-:W-:Y:S01]  /*6fa0*/  IMAD R97, R121, R97, RZ ;  /* 0x0000006179617224 */ /* 0x000fe200078e02ff */
[----:B------:R-:W-:Y:S01]  /*6fb0*/  SHF.L.U32 R227, R133, 0x10, RZ ;  /* 0x0000001085e37819 */ /* 0x000fe200000006ff */
[C---:B------:R-:W-:Y:S01]  /*6fc0*/  IMAD R100, R121.reuse, R100, RZ ;  /* 0x0000006479647224 */ /* 0x040fe200078e02ff */
[C---:B------:R-:W-:Y:S01]  /*6fd0*/  PRMT R218, R134.reuse, 0x8880, RZ ;  /* 0x0000888086da7816 */ /* 0x040fe200000000ff */
        /* <DEDUP_REMOVED lines=69> */
[----:B------:R-:W-:Y:S01]  /*7430*/  PRMT R188, R16, 0x8880, RZ ;  /* 0x0000888010bc7816 */ /* 0x000fe200000000ff */
[C---:B------:R-:W-:Y:S01]  /*7440*/  IMAD R29, R121.reuse, R29, RZ ;  /* 0x0000001d791d7224 */ /* 0x040fe200078e02ff */
[----:B------:R-:W-:Y:S01]  /*7450*/  R2UR UR4, R122 ;  /* 0x000000007a0472ca */ /* 0x000fe200000e0000 */
[C---:B------:R-:W-:Y:S01]  /*7460*/  IMAD R30, R121.reuse, R30, RZ ;  /* 0x0000001e791e7224 */ /* 0x040fe200078e02ff */
[C---:B------:R-:W-:Y:S01]  /*7470*/  SHF.L.U32 R187, R16.reuse, 0x10, RZ ;  /* 0x0000001010bb7819 */ /* 0x040fe200000006ff */
[C---:B------:R-:W-:Y:S01]  /*7480*/  IMAD R32, R121.reuse, R32, RZ ;  /* 0x0000002079207224 */ /* 0x040fe200078e02ff */
[----:B------:R-:W-:Y:S01]  /*7490*/  SHF.L.U32 R186, R16, 0x8, RZ ;  /* 0x0000000810ba7819 */ /* 0x000fe200000006ff */
[----:B------:R-:W-:Y:S01]  /*74a0*/  IMAD R33, R121, R33, RZ ;  /* 0x0000002179217224 */ /* 0x000fe200078e02ff */
[----:B------:R-:W-:Y:S01]  /*74b0*/  PRMT R179, R17, 0x8880, RZ ;  /* 0x0000888011b37816 */ /* 0x000fe200000000ff */
[C---:B------:R-:W-:Y:S01]  /*74c0*/  IMAD R34, R121.reuse, R34, RZ ;  /* 0x0000002279227224 */ /* 0x040fe200078e02ff */
[----:B------:R-:W-:Y:S01]  /*74d0*/  R2UR UR5, R148 ;  /* 0x00000000940572ca */ /* 0x000fe200000e0000 */
[----:B------:R-:W-:Y:S01]  /*74e0*/  IMAD R36, R121, R36, RZ ;  /* 0x0000002479247224 */ /* 0x000fe200078e02ff */
[----:B------:R-:W-:Y:S01]  /*74f0*/  SHF.L.U32 R178, R17, 0x10, RZ ;  /* 0x0000001011b27819 */ /* 0x000fe200000006ff */
[----:B------:R-:W-:Y:S01]  /*7500*/  IMAD R37, R121, R37, RZ ;  /* 0x0000002579257224 */ /* 0x000fe200078e02ff */
[----:B------:R-:W-:Y:S01]  /*7510*/  SHF.R.S32.HI R148, RZ, 0x18, R17 ;  /* 0x00000018ff947819 */ /* 0x000fe20000011411 */
[----:B------:R-:W-:Y:S01]  /*7520*/  IMAD.SHL.U32 R208, R135, 0x100, RZ ;  /* 0x0000010087d07824 */ /* 0x000fe200078e00ff */
[C---:B------:R-:W-:Y:S01]  /*7530*/  PRMT R173, R18.reuse, 0x8880, RZ ;  /* 0x0000888012ad7816 */ /* 0x040fe200000000ff */
[C---:B------:R-:W-:Y:S01]  /*7540*/  IMAD R20, R121.reuse, R106, RZ ;  /* 0x0000006a79147224 */ /* 0x040fe200078e02ff */
[C---:B------:R-:W-:Y:S01]  /*7550*/  SHF.L.U32 R172, R18.reuse, 0x10, RZ ;  /* 0x0000001012ac7819 */ /* 0x040fe200000006ff */
[C---:B------:R-:W-:Y:S01]  /*7560*/  IMAD R106, R121.reuse, R112, RZ ;  /* 0x00000070796a7224 */ /* 0x040fe200078e02ff */
[----:B------:R-:W-:Y:S01]  /*7570*/  SHF.L.U32 R171, R18, 0x8, RZ ;  /* 0x0000000812ab7819 */ /* 0x000fe200000006ff */
[C---:B------:R-:W-:Y:S01]  /*7580*/  IMAD R21, R121.reuse, R107, RZ ;  /* 0x0000006b79157224 */ /* 0x040fe200078e02ff */
[----:B------:R-:W-:Y:S01]  /*7590*/  SHF.R.S32.HI R149, RZ, 0x18, R18 ;  /* 0x00000018ff957819 */ /* 0x000fe20000011412 */
[----:B------:R-:W-:Y:S01]  /*75a0*/  IMAD R107, R121, R113, RZ ;  /* 0x00000071796b7224 */ /* 0x000fe200078e02ff */
[----:B------:R-:W-:Y:S01]  /*75b0*/  PRMT R170, R19, 0x8880, RZ ;  /* 0x0000888013aa7816 */ /* 0x000fe200000000ff */
[----:B------:R-:W-:Y:S01]  /*75c0*/  IMAD R104, R121, R110, RZ ;  /* 0x0000006e79687224 */ /* 0x000fe200078e02ff */
[----:B------:R-:W-:Y:S01]  /*75d0*/  SHF.L.U32 R169, R19, 0x10, RZ ;  /* 0x0000001013a97819 */ /* 0x000fe200000006ff */
[C---:B------:R-:W-:Y:S01]  /*75e0*/  IMAD R110, R121.reuse, R116, RZ ;  /* 0x00000074796e7224 */ /* 0x040fe200078e02ff */
[----:B------:R-:W-:Y:S01]  /*75f0*/  SHF.R.S32.HI R150, RZ, 0x18, R19 ;  /* 0x00000018ff967819 */ /* 0x000fe20000011413 */
[C---:B------:R-:W-:Y:S01]  /*7600*/  IMAD R105, R121.reuse, R111, RZ ;  /* 0x0000006f79697224 */ /* 0x040fe200078e02ff */
[----:B------:R-:W-:Y:S01]  /*7610*/  SHF.R.S32.HI R125, RZ, 0x18, R125 ;  /* 0x00000018ff7d7819 */ /* 0x000fe2000001147d */
[C---:B------:R-:W-:Y:S01]  /*7620*/  IMAD R111, R121.reuse, R117, RZ ;  /* 0x00000075796f7224 */ /* 0x040fe200078e02ff */
[----:B------:R-:W-:Y:S01]  /*7630*/  SHF.R.S32.HI R127, RZ, 0x18, R127 ;  /* 0x00000018ff7f7819 */ /* 0x000fe2000001147f */
[----:B------:R-:W-:Y:S01]  /*7640*/  IMAD R108, R121, R114, RZ ;  /* 0x00000072796c7224 */ /* 0x000fe200078e02ff */
[----:B------:R-:W-:Y:S01]  /*7650*/  SHF.L.U32 R245, R244, 0x5, RZ ;  /* 0x00000005f4f57819 */ /* 0x000fe200000006ff */
[-C--:B------:R-:W-:Y:S01]  /*7660*/  IMAD R3, R125, R124.reuse, R3 ;  /* 0x0000007c7d037224 */ /* 0x080fe200078e0203 */
[----:B------:R-:W-:Y:S01]  /*7670*/  SHF.R.S32.HI R125, RZ, 0x18, R235 ;  /* 0x00000018ff7d7819 */ /* 0x000fe200000114eb */
[-C--:B------:R-:W-:Y:S01]  /*7680*/  IMAD R20, R127, R124.reuse, R20 ;  /* 0x0000007c7f147224 */ /* 0x080fe200078e0214 */
[----:B------:R-:W-:Y:S01]  /*7690*/  SHF.R.S32.HI R127, RZ, 0x18, R234 ;  /* 0x00000018ff7f7819 */ /* 0x000fe200000114ea */
[-C--:B------:R-:W-:Y:S01]  /*76a0*/  IMAD R21, R126, R124.reuse, R21 ;  /* 0x0000007c7e157224 */ /* 0x080fe200078e0215 */
[----:B------:R-:W-:Y:S01]  /*76b0*/  SHF.R.S32.HI R126, RZ, 0x18, R222 ;  /* 0x00000018ff7e7819 */ /* 0x000fe200000114de */
[-C--:B------:R-:W-:Y:S01]  /*76c0*/  IMAD R22, R123, R124.reuse, R22 ;  /* 0x0000007c7b167224 */ /* 0x080fe200078e0216 */
[----:B------:R-:W-:Y:S01]  /*76d0*/  MOV R123, R231 ;  /* 0x000000e7007b7202 */ /* 0x000fe20000000f00 */
[-C--:B------:R-:W-:Y:S01]  /*76e0*/  IMAD R23, R125, R124.reuse, R23 ;  /* 0x0000007c7d177224 */ /* 0x080fe200078e0217 */
[----:B------:R-:W-:Y:S01]  /*76f0*/  SHF.R.S32.HI R125, RZ, 0x18, R230 ;  /* 0x00000018ff7d7819 */ /* 0x000fe200000114e6 */
[-C--:B------:R-:W-:Y:S01]  /*7700*/  IMAD R104, R127, R124.reuse, R104 ;  /* 0x0000007c7f687224 */ /* 0x080fe200078e0268 */
[----:B------:R-:W-:Y:S01]  /*7710*/  PRMT R167, R152, 0x8880, RZ ;  /* 0x0000888098a77816 */ /* 0x000fe200000000ff */
[-C--:B------:R-:W-:Y:S01]  /*7720*/  IMAD R105, R128, R124.reuse, R105 ;  /* 0x0000007c80697224 */ /* 0x080fe200078e0269 */
[C---:B------:R-:W-:Y:S01]  /*7730*/  SHF.L.U32 R166, R152.reuse, 0x10, RZ ;  /* 0x0000001098a67819 */ /* 0x040fe200000006ff */
[-C--:B------:R-:W-:Y:S01]  /*7740*/  IMAD R106, R123, R124.reuse, R106 ;  /* 0x0000007c7b6a7224 */ /* 0x080fe200078e026a */
[----:B------:R-:W-:Y:S01]  /*7750*/  SHF.R.S32.HI R123, RZ, 0x18, R225 ;  /* 0x00000018ff7b7819 */ /* 0x000fe200000114e1 */
[----:B------:R-:W-:Y:S01]  /*7760*/  IMAD R107, R125, R124, R107 ;  /* 0x0000007c7d6b7224 */ /* 0x000fe200078e026b */
[----:B------:R-:W-:Y:S01]  /*7770*/  MOV R125, R224 ;  /* 0x000000e0007d7202 */ /* 0x000fe20000000f00 */
[----:B------:R-:W-:Y:S01]  /*7780*/  IMAD R109, R121, R115, RZ ;  /* 0x00000073796d7224 */ /* 0x000fe200078e02ff */
[----:B------:R-:W-:Y:S01]  /*7790*/  SHF.L.U32 R165, R152, 0x8, RZ ;  /* 0x0000000898a57819 */ /* 0x000fe200000006ff */
[-C--:B------:R-:W-:Y:S01]  /*77a0*/  IMAD R108, R123, R124.reuse, R108 ;  /* 0x0000007c7b6c7224 */ /* 0x080fe200078e026c */
[----:B------:R-:W-:Y:S01]  /*77b0*/  MOV R123, R233 ;  /* 0x000000e9007b7202 */ /* 0x000fe20000000f00 */
[-C--:B------:R-:W-:Y:S01]  /*77c0*/  IMAD R109, R129, R124.reuse, R109 ;  /* 0x0000007c816d7224 */ /* 0x080fe200078e026d */
[----:B------:R-:W-:Y:S01]  /*77d0*/  SHF.R.S32.HI R151, RZ, 0x18, R152 ;  /* 0x00000018ff977819 */ /* 0x000fe20000011498 */
[-C--:B------:R-:W-:Y:S01]  /*77e0*/  IMAD R110, R125, R124.reuse, R110 ;  /* 0x0000007c7d6e7224 */ /* 0x080fe200078e026e */
[----:B------:R-:W-:Y:S01]  /*77f0*/  SHF.R.S32.HI R125, RZ, 0x18, R232 ;  /* 0x00000018ff7d7819 */ /* 0x000fe200000114e8 */
[----:B------:R-:W-:Y:S01]  /*7800*/  IMAD R111, R126, R124, R111 ;  /* 0x0000007c7e6f7224 */ /* 0x000fe200078e026f */
[----:B------:R-:W-:Y:S01]  /*7810*/  SHF.R.S32.HI R126, RZ, 0x18, R227 ;  /* 0x00000018ff7e7819 */ /* 0x000fe200000114e3 */
[----:B------:R-:W-:Y:S01]  /*7820*/  IMAD R112, R121, R118, RZ ;  /* 0x0000007679707224 */ /* 0x000fe200078e02ff */
[----:B------:R-:W-:Y:S01]  /*7830*/  LOP3.LUT R247, R245, 0x80, RZ, 0xc0, !PT ;  /* 0x00000080f5f77812 */ /* 0x000fe200078ec0ff */
[----:B------:R-:W-:Y:S01]  /*7840*/  IMAD R113, R121, R119, RZ ;  /* 0x0000007779717224 */ /* 0x000fe200078e02ff */
[----:B------:R-:W-:Y:S01]  /*7850*/  PRMT R164, R153, 0x8880, RZ ;  /* 0x0000888099a47816 */ /* 0x000fe200000000ff */
[----:B------:R-:W-:Y:S01]  /*7860*/  IMAD R90, R121, R90, RZ ;  /* 0x0000005a795a7224 */ /* 0x000fe200078e02ff */
[----:B------:R-:W-:Y:S01]  /*7870*/  SHF.L.U32 R163, R153, 0x10, RZ ;  /* 0x0000001099a37819 */ /* 0x000fe200000006ff */
[C---:B------:R-:W-:Y:S01]  /*7880*/  IMAD R91, R121.reuse, R91, RZ ;  /* 0x0000005b795b7224 */ /* 0x040fe200078e02ff */
[----:B------:R-:W-:Y:S01]  /*7890*/  SHF.R.S32.HI R152, RZ, 0x18, R153 ;  /* 0x00000018ff987819 */ /* 0x000fe20000011499 */
        /* <DEDUP_REMOVED lines=10> */
[----:B------:R-:W-:Y:S01]  /*7940*/  IMAD R103, R121, R103, RZ ;  /* 0x0000006779677224 */ /* 0x000fe200078e02ff */
[----:B------:R-:W-:Y:S01]  /*7950*/  SHF.L.U32 R156, R155, 0x8, RZ ;  /* 0x000000089b9c7819 */ /* 0x000fe200000006ff */
[C---:B------:R-:W-:Y:S01]  /*7960*/  IMAD R74, R121.reuse, R74, RZ ;  /* 0x0000004a794a7224 */ /* 0x040fe200078e02ff */
[----:B------:R-:W-:Y:S01]  /*7970*/  SHF.L.U32 R246, R244, 0x2, RZ ;  /* 0x00000002f4f67819 */ /* 0x000fe200000006ff */
[C---:B------:R-:W-:Y:S01]  /*7980*/  IMAD R75, R121.reuse, R75, RZ ;  /* 0x0000004b794b7224 */ /* 0x040fe200078e02ff */
[----:B------:R-:W-:Y:S01]  /*7990*/  IADD3 R120, PT, PT, R120, 0x1, RZ ;  /* 0x0000000178787810 */ /* 0x000fe20007ffe0ff */
[C---:B------:R-:W-:Y:S01]  /*79a0*/  IMAD R78, R121.reuse, R78, RZ ;  /* 0x0000004e794e7224 */ /* 0x040fe200078e02ff */
[----:B------:R-:W-:Y:S01]  /*79b0*/  BSSY.RECONVERGENT B0, `(.L_x_112) ;  /* 0x0000160000007945 */ /* 0x000fe20003800200 */
[C---:B------:R-:W-:Y:S02]  /*79c0*/  IMAD R82, R121.reuse, R82, RZ ;  /* 0x0000005279527224 */ /* 0x040fe400078e02ff */
        /* <DEDUP_REMOVED lines=16> */
[----:B------:R-:W-:Y:S02]  /*7ad0*/  IMAD.SHL.U32 R250, R244, 0x10, RZ ;  /* 0x00000010f4fa7824 */ /* 0x000fe400078e00ff */
[C---:B------:R-:W-:Y:S02]  /*7ae0*/  IMAD R35, R121.reuse, R35, RZ ;  /* 0x0000002379237224 */ /* 0x040fe400078e02ff */
[C---:B------:R-:W-:Y:S01]  /*7af0*/  IMAD R38, R121.reuse, R38, RZ ;  /* 0x0000002679267224 */ /* 0x040fe200078e02ff */
[----:B------:R-:W-:Y:S01]  /*7b00*/  LOP3.LUT R250, R250, 0x600, RZ, 0xc0, !PT ;  /* 0x00000600fafa7812 */ /* 0x000fe200078ec0ff */
[----:B------:R-:W-:Y:S02]  /*7b10*/  IMAD R39, R121, R39, RZ ;  /* 0x0000002779277224 */ /* 0x000fe400078e02ff */
[----:B------:R-:W-:Y:S01]  /*7b20*/  IMAD.SHL.U32 R220, R131, 0x100, RZ ;  /* 0x0000010083dc7824 */ /* 0x000fe200078e00ff */
[----:B------:R-:W-:Y:S01]  /*7b30*/  SHF.R.S32.HI R131, RZ, 0x18, R132 ;  /* 0x00000018ff837819 */ /* 0x000fe20000011484 */
[----:B------:R-:W-:Y:S01]  /*7b40*/  IMAD.SHL.U32 R226, R133, 0x100, RZ ;  /* 0x0000010085e27824 */ /* 0x000fe200078e00ff */
[----:B------:R-:W-:Y:S01]  /*7b50*/  SHF.R.S32.HI R132, RZ, 0x18, R133 ;  /* 0x00000018ff847819 */ /* 0x000fe20000011485 */
[----:B------:R-:W-:Y:S01]  /*7b60*/  IMAD.SHL.U32 R201, R141, 0x100, RZ ;  /* 0x000001008dc97824 */ /* 0x000fe200078e00ff */
[----:B------:R-:W-:Y:S01]  /*7b70*/  SHF.R.S32.HI R133, RZ, 0x18, R134 ;  /* 0x00000018ff857819 */ /* 0x000fe20000011486 */
[----:B------:R-:W-:Y:S01]  /*7b80*/  IMAD.SHL.U32 R183, R143, 0x100, RZ ;  /* 0x000001008fb77824 */ /* 0x000fe200078e00ff */
[----:B------:R-:W-:Y:S01]  /*7b90*/  SHF.R.S32.HI R134, RZ, 0x18, R135 ;  /* 0x00000018ff867819 */ /* 0x000fe20000011487 */
[----:B------:R-:W-:Y:S01]  /*7ba0*/  IMAD.SHL.U32 R162, R153, 0x100, RZ ;  /* 0x0000010099a27824 */ /* 0x000fe200078e00ff */
[----:B------:R-:W-:Y:S02]  /*7bb0*/  SHF.R.S32.HI R135, RZ, 0x18, R136 ;  /* 0x00000018ff877819 */ /* 0x000fe40000011488 */
        /* <DEDUP_REMOVED lines=12> */
[----:B------:R-:W-:Y:S01]  /*7c80*/  SHF.R.S32.HI R127, RZ, 0x18, R220 ;  /* 0x00000018ff7f7819 */ /* 0x000fe200000114dc */
[----:B--2---:R-:W-:Y:S01]  /*7c90*/  LDTM.16dp32bit_t0_t15.x16 R4, tmem[UR4+0xc0] ;  /* 0x0000c004000479ee */ /* 0x004fe20008a00000 */
[----:B------:R-:W1:Y:S01]  /*7ca0*/  LDTM.16dp32bit_t16_t31.x16 R4, tmem[UR4+0xd0] ;  /* 0x0000d004000479ee */ /* 0x000e620008a20000 */
[----:B------:R-:W-:Y:S01]  /*7cb0*/  SHF.R.S32.HI R153, RZ, 0x18, R154 ;  /* 0x00000018ff997819 */ /* 0x000fe2000001149a */
[----:B------:R-:W-:Y:S01]  /*7cc0*/  NOP ;  /* 0x0000000000007918 */ /* 0x000fe20000000000 */
[----:B------:R-:W-:Y:S01]  /*7cd0*/  SHF.R.S32.HI R154, RZ, 0x18, R155 ;  /* 0x00000018ff9a7819 */ /* 0x000fe2000001149b */
[-C--:B------:R-:W-:Y:S01]  /*7ce0*/  IMAD R112, R127, R124.reuse, R112 ;  /* 0x0000007c7f707224 */ /* 0x080fe200078e0270 */
[----:B------:R-:W-:Y:S01]  /*7cf0*/  SHF.R.S32.HI R127, RZ, 0x18, R226 ;  /* 0x00000018ff7f7819 */ /* 0x000fe200000114e2 */
[-C--:B------:R-:W-:Y:S01]  /*7d00*/  IMAD R113, R130, R124.reuse, R113 ;  /* 0x0000007c82717224 */ /* 0x080fe200078e0271 */
[----:B------:R-:W-:Y:S01]  /*7d10*/  LOP3.LUT R155, R247, 0x10, R244, 0xf8, !PT ;  /* 0x00000010f79b7812 */ /* 0x000fe200078ef8f4 */
[-C--:B------:R-:W-:Y:S01]  /*7d20*/  IMAD R88, R123, R124.reuse, R88 ;  /* 0x0000007c7b587224 */ /* 0x080fe200078e0258 */
[----:B------:R-:W-:Y:S01]  /*7d30*/  SHF.R.S32.HI R123, RZ, 0x18, R229 ;  /* 0x00000018ff7b7819 */ /* 0x000fe200000114e5 */
[-C--:B------:R-:W-:Y:S01]  /*7d40*/  IMAD R89, R125, R124.reuse, R89 ;  /* 0x0000007c7d597224 */ /* 0x080fe200078e0259 */
[----:B------:R-:W-:Y:S01]  /*7d50*/  LOP3.LUT R244, R250, 0x60, R245, 0xf8, !PT ;  /* 0x00000060faf47812 */ /* 0x000fe200078ef8f5 */
[----:B------:R-:W-:Y:S01]  /*7d60*/  IMAD.MOV.U32 R125, RZ, RZ, R228 ;  /* 0x000000ffff7d7224 */ /* 0x000fe200078e00e4 */
[----:B------:R-:W-:Y:S01]  /*7d70*/  LOP3.LUT R155, R155, 0x10, R246, 0x78, !PT ;  /* 0x000000109b9b7812 */ /* 0x000fe200078e78f6 */
[----:B------:R-:W-:Y:S01]  /*7d80*/  IMAD R90, R123, R124, R90 ;  /* 0x0000007c7b5a7224 */ /* 0x000fe200078e025a */
[----:B------:R-:W-:Y:S01]  /*7d90*/  MOV R123, R218 ;  /* 0x000000da007b7202 */ /* 0x000fe20000000f00 */
[-C--:B------:R-:W-:Y:S01]  /*7da0*/  IMAD R91, R131, R124.reuse, R91 ;  /* 0x0000007c835b7224 */ /* 0x080fe200078e025b */
[----:B------:R-:W-:Y:S01]  /*7db0*/  LOP3.LUT R244, R244, 0x100, R245, 0xf8, !PT ;  /* 0x00000100f4f47812 */ /* 0x000fe200078ef8f5 */
[-C--:B------:R-:W-:Y:S01]  /*7dc0*/  IMAD R92, R125, R124.reuse, R92 ;  /* 0x0000007c7d5c7224 */ /* 0x080fe200078e025c */
[----:B------:R-:W-:Y:S01]  /*7dd0*/  SHF.R.S32.HI R125, RZ, 0x18, R217 ;  /* 0x00000018ff7d7819 */ /* 0x000fe200000114d9 */
[-C--:B------:R-:W-:Y:S01]  /*7de0*/  IMAD R93, R126, R124.reuse, R93 ;  /* 0x0000007c7e5d7224 */ /* 0x080fe200078e025d */
[----:B------:R-:W-:Y:S01]  /*7df0*/  SHF.R.S32.HI R126, RZ, 0x18, R210 ;  /* 0x00000018ff7e7819 */ /* 0x000fe200000114d2 */
[-C--:B------:R-:W-:Y:S01]  /*7e00*/  IMAD R94, R127, R124.reuse, R94 ;  /* 0x0000007c7f5e7224 */ /* 0x080fe200078e025e */
[----:B------:R-:W-:Y:S01]  /*7e10*/  SHF.R.S32.HI R127, RZ, 0x18, R208 ;  /* 0x00000018ff7f7819 */ /* 0x000fe200000114d0 */
[-C--:B------:R-:W-:Y:S01]  /*7e20*/  IMAD R95, R132, R124.reuse, R95 ;  /* 0x0000007c845f7224 */ /* 0x080fe200078e025f */
[----:B------:R-:W-:Y:S01]  /*7e30*/  LOP3.LUT R155, R244, R155, RZ, 0xfc, !PT ;  /* 0x0000009bf49b7212 */ /* 0x000fe200078efcff */
[-C--:B------:R-:W-:Y:S01]  /*7e40*/  IMAD R96, R123, R124.reuse, R96 ;  /* 0x0000007c7b607224 */ /* 0x080fe200078e0260 */
[----:B------:R-:W-:Y:S01]  /*7e50*/  SHF.R.S32.HI R123, RZ, 0x18, R215 ;  /* 0x00000018ff7b7819 */ /* 0x000fe200000114d7 */
[----:B------:R-:W-:Y:S01]  /*7e60*/  IMAD R97, R125, R124, R97 ;  /* 0x0000007c7d617224 */ /* 0x000fe200078e0261 */
[----:B------:R-:W-:Y:S01]  /*7e70*/  MOV R125, R212 ;  /* 0x000000d4007d7202 */ /* 0x000fe20000000f00 */
[----:B------:R-:W-:Y:S01]  /*7e80*/  UIADD3 UR4, UPT, UPT, UR5, 0x110, URZ ;  /* 0x0000011005047890 */ /* 0x000fe2000fffe0ff */
[----:B------:R-:W-:Y:S01]  /*7e90*/  I2IP.S8.S32.SAT R244, R21, R20, RZ ;  /* 0x0000001415f47239 */ /* 0x000fe200000014ff */
[-C--:B------:R-:W-:Y:S01]  /*7ea0*/  IMAD R98, R123, R124.reuse, R98 ;  /* 0x0000007c7b627224 */ /* 0x080fe200078e0262 */
[----:B------:R-:W-:Y:S01]  /*7eb0*/  MOV R123, R223 ;  /* 0x000000df007b7202 */ /* 0x000fe20000000f00 */
[----:B------:R-:W-:Y:S01]  /*7ec0*/  IMAD R99, R133, R124, R99 ;  /* 0x0000007c85637224 */ /* 0x000fe200078e0263 */
[----:B------:R-:W-:Y:S01]  /*7ed0*/  I2IP.S8.S32.SAT R245, R105, R104, RZ ;  /* 0x0000006869f57239 */ /* 0x000fe200000014ff */
[-C--:B------:R-:W-:Y:S01]  /*7ee0*/  IMAD R100, R125, R124.reuse, R100 ;  /* 0x0000007c7d647224 */ /* 0x080fe200078e0264 */
[----:B------:R-:W-:Y:S01]  /*7ef0*/  SHF.R.S32.HI R125, RZ, 0x18, R221 ;  /* 0x00000018ff7d7819 */ /* 0x000fe200000114dd */
[----:B------:R-:W-:Y:S01]  /*7f00*/  IMAD R101, R126, R124, R101 ;  /* 0x0000007c7e657224 */ /* 0x000fe200078e0265 */
[----:B------:R-:W-:Y:S01]  /*7f10*/  I2IP.S8.S32.SAT R246, R109, R108, RZ ;  /* 0x0000006c6df67239 */ /* 0x000fe200000014ff */
[-C--:B------:R-:W-:Y:S01]  /*7f20*/  IMAD R102, R127, R124.reuse, R102 ;  /* 0x0000007c7f667224 */ /* 0x080fe200078e0266 */
[----:B------:R-:W-:Y:S01]  /*7f30*/  SHF.R.S32.HI R127, RZ, 0x18, R219 ;  /* 0x00000018ff7f7819 */ /* 0x000fe200000114db */
[----:B------:R-:W-:Y:S01]  /*7f40*/  IMAD R103, R134, R124, R103 ;  /* 0x0000007c86677224 */ /* 0x000fe200078e0267 */
[----:B------:R-:W-:Y:S01]  /*7f50*/  I2IP.S8.S32.SAT R247, R113, R112, RZ ;  /* 0x0000007071f77239 */ /* 0x000fe200000014ff */
[----:B------:R-:W-:Y:S01]  /*7f60*/  IMAD R72, R123, R124, R72 ;  /* 0x0000007c7b487224 */ /* 0x000fe200078e0248 */
[----:B------:R-:W-:Y:S01]  /*7f70*/  I2IP.S8.S32.SAT R244, R3, R0, R244 ;  /* 0x0000000003f47239 */ /* 0x000fe200000014f4 */
[-C--:B------:R-:W-:Y:S01]  /*7f80*/  IMAD R73, R125, R124.reuse, R73 ;  /* 0x0000007c7d497224 */ /* 0x080fe200078e0249 */
[----:B------:R-:W-:Y:S01]  /*7f90*/  SHF.R.S32.HI R125, RZ, 0x18, R214 ;  /* 0x00000018ff7d7819 */ /* 0x000fe200000114d6 */
[----:B------:R-:W-:Y:S01]  /*7fa0*/  IMAD R74, R127, R124, R74 ;  /* 0x0000007c7f4a7224 */ /* 0x000fe200078e024a */
[----:B------:R-:W-:Y:S01]  /*7fb0*/  SHF.R.S32.HI R127, RZ, 0x18, R213 ;  /* 0x00000018ff7f7819 */ /* 0x000fe200000114d5 */
[----:B------:R-:W-:Y:S01]  /*7fc0*/  IMAD.MOV.U32 R123, RZ, RZ, R216 ;  /* 0x000000ffff7b7224 */ /* 0x000fe200078e00d8 */
[----:B------:R-:W-:Y:S01]  /*7fd0*/  I2IP.S8.S32.SAT R245, R23, R22, R245 ;  /* 0x0000001617f57239 */ /* 0x000fe200000014f5 */
[----:B------:R-:W-:Y:S01]  /*7fe0*/  IMAD R75, R135, R124, R75 ;  /* 0x0000007c874b7224 */ /* 0x000fe200078e024b */
[----:B------:R-:W-:Y:S01]  /*7ff0*/  I2IP.S8.S32.SAT R246, R107, R106, R246 ;  /* 0x0000006a6bf67239 */ /* 0x000fe200000014f6 */
[----:B------:R-:W-:Y:S01]  /*8000*/  IMAD R76, R123, R124, R76 ;  /* 0x0000007c7b4c7224 */ /* 0x000fe200078e024c */
[----:B------:R-:W-:Y:S01]  /*8010*/  MOV R123, R206 ;  /* 0x000000ce007b7202 */ /* 0x000fe20000000f00 */
[-C--:B------:R-:W-:Y:S01]  /*8020*/  IMAD R77, R125, R124.reuse, R77 ;  /* 0x0000007c7d4d7224 */ /* 0x080fe200078e024d */
[----:B------:R-:W-:Y:S01]  /*8030*/  SHF.R.S32.HI R125, RZ, 0x18, R205 ;  /* 0x00000018ff7d7819 */ /* 0x000fe200000114cd */
[-C--:B------:R-:W-:Y:S01]  /*8040*/  IMAD R78, R127, R124.reuse, R78 ;  /* 0x0000007c7f4e7224 */ /* 0x080fe200078e024e */
[----:B------:R-:W-:Y:S01]  /*8050*/  SHF.R.S32.HI R127, RZ, 0x18, R204 ;  /* 0x00000018ff7f7819 */ /* 0x000fe200000114cc */
[----:B------:R-:W-:Y:S01]  /*8060*/  IMAD R79, R136, R124, R79 ;  /* 0x0000007c884f7224 */ /* 0x000fe200078e024f */
[----:B------:R-:W-:Y:S01]  /*8070*/  I2IP.S8.S32.SAT R247, R111, R110, R247 ;  /* 0x0000006e6ff77239 */ /* 0x000fe200000014f7 */
[-C--:B------:R-:W-:Y:S01]  /*8080*/  IMAD R80, R123, R124.reuse, R80 ;  /* 0x0000007c7b507224 */ /* 0x080fe200078e0250 */
[----:B------:R-:W-:Y:S01]  /*8090*/  MOV R123, R197 ;  /* 0x000000c5007b7202 */ /* 0x000fe20000000f00 */
[-C--:B------:R-:W-:Y:S01]  /*80a0*/  IMAD R81, R125, R124.reuse, R81 ;  /* 0x0000007c7d517224 */ /* 0x080fe200078e0251 */
[----:B------:R-:W-:Y:S01]  /*80b0*/  SHF.R.S32.HI R125, RZ, 0x18, R196 ;  /* 0x00000018ff7d7819 */ /* 0x000fe200000114c4 */
[-C--:B------:R-:W-:Y:S01]  /*80c0*/  IMAD R82, R127, R124.reuse, R82 ;  /* 0x0000007c7f527224 */ /* 0x080fe200078e0252 */
[----:B------:R-:W-:Y:S01]  /*80d0*/  SHF.R.S32.HI R127, RZ, 0x18, R195 ;  /* 0x00000018ff7f7819 */ /* 0x000fe200000114c3 */
[----:B------:R-:W-:Y:S01]  /*80e0*/  IMAD R83, R137, R124, R83 ;  /* 0x0000007c89537224 */ /* 0x000fe200078e0253 */
[----:B------:R-:W-:Y:S01]  /*80f0*/  I2IP.S8.S32.SAT R250, R91, R90, RZ ;  /* 0x0000005a5bfa7239 */ /* 0x000fe200000014ff */
[-C--:B------:R-:W-:Y:S01]  /*8100*/  IMAD R84, R123, R124.reuse, R84 ;  /* 0x0000007c7b547224 */ /* 0x080fe200078e0254 */
[----:B------:R-:W-:Y:S01]  /*8110*/  MOV R123, R211 ;  /* 0x000000d3007b7202 */ /* 0x000fe20000000f00 */
[----:B------:R-:W-:Y:S01]  /*8120*/  IMAD R85, R125, R124, R85 ;  /* 0x0000007c7d557224 */ /* 0x000fe200078e0255 */
[----:B------:R-:W-:Y:S01]  /*8130*/  I2IP.S8.S32.SAT R195, R83, R82, RZ ;  /* 0x0000005253c37239 */ /* 0x000fe200000014ff */
[-C--:B------:R-:W-:Y:S01]  /*8140*/  IMAD R86, R127, R124.reuse, R86 ;  /* 0x0000007c7f567224 */ /* 0x080fe200078e0256 */
[----:B------:R-:W-:Y:S01]  /*8150*/  SHF.R.S32.HI R125, RZ, 0x18, R209 ;  /* 0x00000018ff7d7819 */ /* 0x000fe200000114d1 */
[-C--:B------:R-:W-:Y:S01]  /*8160*/  IMAD R87, R138, R124.reuse, R87 ;  /* 0x0000007c8a577224 */ /* 0x080fe200078e0257 */
[----:B------:R-:W-:Y:S01]  /*8170*/  SHF.R.S32.HI R127, RZ, 0x18, R207 ;  /* 0x00000018ff7f7819 */ /* 0x000fe200000114cf */
[----:B------:R-:W-:Y:S01]  /*8180*/  IMAD R56, R123, R124, R56 ;  /* 0x0000007c7b387224 */ /* 0x000fe200078e0238 */
[----:B------:R-:W-:Y:S01]  /*8190*/  I2IP.S8.S32.SAT R138, R81, R80, R195 ;  /* 0x00000050518a7239 */ /* 0x000fe200000014c3 */
[----:B------:R-:W-:Y:S01]  /*81a0*/  UPRMT UR4, UR59, 0x654, UR4 ;  /* 0x000006543b047896 */ /* 0x000fe20008000004 */
[----:B------:R-:W-:Y:S01]  /*81b0*/  I2IP.S8.S32.SAT R195, R87, R86, RZ ;  /* 0x0000005657c37239 */ /* 0x000fe200000014ff */
[-C--:B------:R-:W-:Y:S01]  /*81c0*/  IMAD R57, R125, R124.reuse, R57 ;  /* 0x0000007c7d397224 */ /* 0x080fe200078e0239 */
[----:B------:R-:W-:Y:S01]  /*81d0*/  MOV R87, R203 ;  /* 0x000000cb00577202 */ /* 0x000fe20000000f00 */
[-C--:B------:R-:W-:Y:S01]  /*81e0*/  IMAD R58, R127, R124.reuse, R58 ;  /* 0x0000007c7f3a7224 */ /* 0x080fe200078e023a */
[----:B------:R-:W-:Y:S01]  /*81f0*/  SHF.R.S32.HI R86, RZ, 0x18, R202 ;  /* 0x00000018ff567819 */ /* 0x000fe200000114ca */
[-C--:B------:R-:W-:Y:S01]  /*8200*/  IMAD R59, R139, R124.reuse, R59 ;  /* 0x0000007c8b3b7224 */ /* 0x080fe200078e023b */
[----:B------:R-:W-:Y:S01]  /*8210*/  SHF.R.S32.HI R123, RZ, 0x18, R201 ;  /* 0x00000018ff7b7819 */ /* 0x000fe200000114c9 */
[----:B------:R-:W-:Y:S01]  /*8220*/  IMAD R60, R87, R124, R60 ;  /* 0x0000007c573c7224 */ /* 0x000fe200078e023c */
[----:B------:R-:W-:Y:S01]  /*8230*/  I2IP.S8.S32.SAT R139, R85, R84, R195 ;  /* 0x00000054558b7239 */ /* 0x000fe200000014c3 */
[----:B------:R-:W-:Y:S01]  /*8240*/  IMAD R61, R86, R124, R61 ;  /* 0x0000007c563d7224 */ /* 0x000fe200078e023d */
[----:B------:R-:W-:Y:S01]  /*8250*/  I2IP.S8.S32.SAT R84, R59, R58, RZ ;  /* 0x0000003a3b547239 */ /* 0x000fe200000014ff */
[-C--:B------:R-:W-:Y:S01]  /*8260*/  IMAD R62, R123, R124.reuse, R62 ;  /* 0x0000007c7b3e7224 */ /* 0x080fe200078e023e */
[----:B------:R-:W-:Y:S01]  /*8270*/  SHF.R.S32.HI R58, RZ, 0x18, R193 ;  /* 0x00000018ff3a7819 */ /* 0x000fe200000114c1 */
[----:B------:R-:W-:Y:S01]  /*8280*/  IMAD.MOV.U32 R59, RZ, RZ, R194 ;  /* 0x000000ffff3b7224 */ /* 0x000fe200078e00c2 */
        /* <DEDUP_REMOVED lines=11> */
[----:B------:R-:W-:Y:S01]  /*8340*/  IMAD R68, R57, R124, R68 ;  /* 0x0000007c39447224 */ /* 0x000fe200078e0244 */
        /* <DEDUP_REMOVED lines=16> */
[----:B------:R-:W-:Y:S01]  /*8450*/  SHF.R.S32.HI R57, RZ, 0x18, R180 ;  /* 0x00000018ff397819 */ /* 0x000fe200000114b4 */
[----:B-1----:R-:W-:Y:S01]  /*8460*/  SYNCS.ARRIVE.TRANS64.RED.A1T0 RZ, [UR4], RZ ;  /* 0x000000ffffff79a7 */ /* 0x002fe20008100404 */
[----:B------:R-:W-:Y:S01]  /*8470*/  I2IP.S8.S32.SAT R58, R43, R42, RZ ;  /* 0x0000002a2b3a7239 */ /* 0x000fe200000014ff */
[----:B------:R-:W-:Y:S01]  /*8480*/  IMAD R45, R56, R124, R45 ;  /* 0x0000007c382d7224 */ /* 0x000fe200078e022d */
[----:B------:R-:W-:Y:S01]  /*8490*/  MOV R43, R182 ;  /* 0x000000b6002b7202 */ /* 0x000fe20000000f00 */
[-C--:B------:R-:W-:Y:S01]  /*84a0*/  IMAD R46, R59, R124.reuse, R46 ;  /* 0x0000007c3b2e7224 */ /* 0x080fe200078e022e */
[----:B------:R-:W-:Y:S01]  /*84b0*/  SHF.R.S32.HI R42, RZ, 0x18, R181 ;  /* 0x00000018ff2a7819 */ /* 0x000fe200000114b5 */
[----:B------:R-:W-:Y:S01]  /*84c0*/  IMAD R47, R144, R124, R47 ;  /* 0x0000007c902f7224 */ /* 0x000fe200078e022f */
[----:B------:R-:W-:Y:S01]  /*84d0*/  I2IP.S8.S32.SAT R56, R41, R40, R58 ;  /* 0x0000002829387239 */ /* 0x000fe2000000143a */
[-C--:B------:R-:W-:Y:S01]  /*84e0*/  IMAD R48, R43, R124.reuse, R48 ;  /* 0x0000007c2b307224 */ /* 0x080fe200078e0230 */
[----:B------:R-:W-:Y:S01]  /*84f0*/  SHF.R.S32.HI R40, RZ, 0x18, R175 ;  /* 0x00000018ff287819 */ /* 0x000fe200000114af */
[-C--:B------:R-:W-:Y:S01]  /*8500*/  IMAD R49, R42, R124.reuse, R49 ;  /* 0x0000007c2a317224 */ /* 0x080fe200078e0231 */
[----:B------:R-:W-:Y:S01]  /*8510*/  SHF.R.S32.HI R43, RZ, 0x18, R174 ;  /* 0x00000018ff2b7819 */ /* 0x000fe200000114ae */
[----:B------:R-:W-:Y:S01]  /*8520*/  IMAD R50, R57, R124, R50 ;  /* 0x0000007c39327224 */ /* 0x000fe200078e0232 */
[----:B------:R-:W-:Y:S01]  /*8530*/  I2IP.S8.S32.SAT R62, R63, R62, RZ ;  /* 0x0000003e3f3e7239 */ /* 0x000fe200000014ff */
[----:B------:R-:W-:Y:S01]  /*8540*/  IMAD.MOV.U32 R41, RZ, RZ, R176 ;  /* 0x000000ffff297224 */ /* 0x000fe200078e00b0 */
[----:B------:R-:W-:Y:S01]  /*8550*/  I2IP.S8.S32.SAT R66, R67, R66, RZ ;  /* 0x0000004243427239 */ /* 0x000fe200000014ff */
        /* <DEDUP_REMOVED lines=20> */
[----:B------:R1:W-:Y:S01]  /*86a0*/  STS.128 [R155+UR44+0x3a00], R244 ;  /* 0x003a00f49b007988 */ /* 0x0003e20008000c2c */
[----:B------:R-:W-:Y:S01]  /*86b0*/  I2IP.S8.S32.SAT R42, R27, R26, RZ ;  /* 0x0000001a1b2a7239 */ /* 0x000fe200000014ff */
[-C--:B------:R-:W-:Y:S01]  /*86c0*/  IMAD R29, R40, R124.reuse, R29 ;  /* 0x0000007c281d7224 */ /* 0x080fe200078e021d */
[----:B------:R-:W-:Y:S01]  /*86d0*/  MOV R27, R173 ;  /* 0x000000ad001b7202 */ /* 0x000fe20000000f00 */
[-C--:B------:R-:W-:Y:S01]  /*86e0*/  IMAD R30, R43, R124.reuse, R30 ;  /* 0x0000007c2b1e7224 */ /* 0x080fe200078e021e */
[----:B------:R-:W-:Y:S01]  /*86f0*/  SHF.R.S32.HI R26, RZ, 0x18, R172 ;  /* 0x00000018ff1a7819 */ /* 0x000fe200000114ac */
        /* <DEDUP_REMOVED lines=11> */
[----:B------:R-:W-:Y:S01]  /*87b0*/  I2IP.S8.S32.SAT R54, R55, R54, RZ ;  /* 0x0000003637367239 */ /* 0x000fe200000014ff */
[----:B------:R-:W-:Y:S01]  /*87c0*/  IMAD R37, R24, R124, R37 ;  /* 0x0000007c18257224 */ /* 0x000fe200078e0225 */
[----:B------:R-:W-:Y:S01]  /*87d0*/  SHF.R.S32.HI R24, RZ, 0x18, R166 ;  /* 0x00000018ff187819 */ /* 0x000fe200000114a6 */
[----:B------:R-:W-:Y:S01]  /*87e0*/  IMAD R4, R121, R4, RZ ;  /* 0x0000000479047224 */ /* 0x000fe200078e02ff */
[----:B------:R-:W-:Y:S01]  /*87f0*/  I2IP.S8.S32.SAT R41, R29, R28, R30 ;  /* 0x0000001c1d297239 */ /* 0x000fe2000000141e */
[----:B------:R-:W-:Y:S01]  /*8800*/  IMAD R38, R27, R124, R38 ;  /* 0x0000007c1b267224 */ /* 0x000fe200078e0226 */
[----:B------:R-:W-:Y:S01]  /*8810*/  SHF.R.S32.HI R27, RZ, 0x18, R165 ;  /* 0x00000018ff1b7819 */ /* 0x000fe200000114a5 */
[----:B------:R-:W-:Y:S01]  /*8820*/  IMAD.MOV.U32 R25, RZ, RZ, R167 ;  /* 0x000000ffff197224 */ /* 0x000fe200078e00a7 */
[----:B------:R-:W-:Y:S01]  /*8830*/  SHF.R.S32.HI R29, RZ, 0x18, R156 ;  /* 0x00000018ff1d7819 */ /* 0x000fe2000001149c */
[----:B------:R-:W-:Y:S01]  /*8840*/  IMAD R5, R121, R5, RZ ;  /* 0x0000000579057224 */ /* 0x000fe200078e02ff */
[----:B------:R-:W-:Y:S01]  /*8850*/  I2IP.S8.S32.SAT R34, R35, R34, RZ ;  /* 0x0000002223227239 */ /* 0x000fe200000014ff */
[----:B------:R-:W-:Y:S01]  /*8860*/  IMAD R39, R150, R124, R39 ;  /* 0x0000007c96277224 */ /* 0x000fe200078e0227 */
[----:B------:R-:W-:Y:S01]  /*8870*/  I2IP.S8.S32.SAT R136, R73, R72, R213 ;  /* 0x0000004849887239 */ /* 0x000fe200000014d5 */
[----:B------:R-:W-:Y:S01]  /*8880*/  IMAD R4, R25, R124, R4 ;  /* 0x0000007c19047224 */ /* 0x000fe200078e0204 */
[----:B------:R-:W-:Y:S01]  /*8890*/  MOV R25, R164 ;  /* 0x000000a400197202 */ /* 0x000fe20000000f00 */
[----:B------:R-:W-:Y:S01]  /*88a0*/  IMAD R6, R121, R6, RZ ;  /* 0x0000000679067224 */ /* 0x000fe200078e02ff */
[----:B-1----:R-:W-:Y:S01]  /*88b0*/  I2IP.S8.S32.SAT R246, R99, R98, RZ ;  /* 0x0000006263f67239 */ /* 0x002fe200000014ff */
[----:B------:R-:W-:Y:S01]  /*88c0*/  IMAD R5, R24, R124, R5 ;  /* 0x0000007c18057224 */ /* 0x000fe200078e0205 */
[----:B------:R-:W-:Y:S01]  /*88d0*/  SHF.R.S32.HI R24, RZ, 0x18, R163 ;  /* 0x00000018ff187819 */ /* 0x000fe200000114a3 */
[----:B------:R-:W-:Y:S01]  /*88e0*/  IMAD R7, R121, R7, RZ ;  /* 0x0000000779077224 */ /* 0x000fe200078e02ff */
[----:B------:R-:W-:Y:S01]  /*88f0*/  I2IP.S8.S32.SAT R247, R103, R102, RZ ;  /* 0x0000006667f77239 */ /* 0x000fe200000014ff */
[----:B------:R-:W-:Y:S01]  /*8900*/  IMAD R8, R121, R8, RZ ;  /* 0x0000000879087224 */ /* 0x000fe200078e02ff */
[----:B------:R-:W-:Y:S01]  /*8910*/  I2IP.S8.S32.SAT R38, R39, R38, RZ ;  /* 0x0000002627267239 */ /* 0x000fe200000014ff */
[-C--:B------:R-:W-:Y:S01]  /*8920*/  IMAD R6, R27, R124.reuse, R6 ;  /* 0x0000007c1b067224 */ /* 0x080fe200078e0206 */
[----:B------:R-:W-:Y:S01]  /*8930*/  SHF.R.S32.HI R27, RZ, 0x18, R162 ;  /* 0x00000018ff1b7819 */ /* 0x000fe200000114a2 */
[----:B------:R-:W-:Y:S01]  /*8940*/  IMAD R7, R151, R124, R7 ;  /* 0x0000007c97077224 */ /* 0x000fe200078e0207 */
[----:B------:R-:W-:Y:S01]  /*8950*/  I2IP.S8.S32.SAT R244, R89, R88, R250 ;  /* 0x0000005859f47239 */ /* 0x000fe200000014fa */
[----:B------:R-:W-:Y:S01]  /*8960*/  IMAD R9, R121, R9, RZ ;  /* 0x0000000979097224 */ /* 0x000fe200078e02ff */
[----:B------:R-:W-:Y:S01]  /*8970*/  I2IP.S8.S32.SAT R245, R93, R92, R251 ;  /* 0x0000005c5df57239 */ /* 0x000fe200000014fb */
[----:B------:R-:W-:Y:S01]  /*8980*/  IMAD R8, R25, R124, R8 ;  /* 0x0000007c19087224 */ /* 0x000fe200078e0208 */
[----:B------:R-:W-:Y:S01]  /*8990*/  MOV R25, R161 ;  /* 0x000000a100197202 */ /* 0x000fe20000000f00 */
[----:B------:R-:W-:Y:S01]  /*89a0*/  IMAD R10, R121, R10, RZ ;  /* 0x0000000a790a7224 */ /* 0x000fe200078e02ff */
[----:B------:R-:W-:Y:S01]  /*89b0*/  I2IP.S8.S32.SAT R6, R7, R6, RZ ;  /* 0x0000000607067239 */ /* 0x000fe200000014ff */
[----:B------:R-:W-:Y:S01]  /*89c0*/  IMAD R9, R24, R124, R9 ;  /* 0x0000007c18097224 */ /* 0x000fe200078e0209 */
[----:B------:R-:W-:Y:S01]  /*89d0*/  SHF.R.S32.HI R24, RZ, 0x18, R160 ;  /* 0x00000018ff187819 */ /* 0x000fe200000114a0 */
[----:B------:R-:W-:Y:S01]  /*89e0*/  IMAD R11, R121, R11, RZ ;  /* 0x0000000b790b7224 */ /* 0x000fe200078e02ff */
[----:B------:R-:W-:Y:S01]  /*89f0*/  I2IP.S8.S32.SAT R4, R5, R4, R6 ;  /* 0x0000000405047239 */ /* 0x000fe20000001406 */
[----:B------:R-:W-:Y:S01]  /*8a00*/  IMAD R12, R121, R12, RZ ;  /* 0x0000000c790c7224 */ /* 0x000fe200078e02ff */
[----:B------:R-:W-:Y:S01]  /*8a10*/  I2IP.S8.S32.SAT R246, R97, R96, R246 ;  /* 0x0000006061f67239 */ /* 0x000fe200000014f6 */
[----:B------:R-:W-:Y:S01]  /*8a20*/  IMAD R10, R27, R124, R10 ;  /* 0x0000007c1b0a7224 */ /* 0x000fe200078e020a */
[----:B------:R-:W-:Y:S01]  /*8a30*/  MOV R27, R158 ;  /* 0x0000009e001b7202 */ /* 0x000fe20000000f00 */
[----:B------:R-:W-:Y:S01]  /*8a40*/  IMAD R11, R152, R124, R11 ;  /* 0x0000007c980b7224 */ /* 0x000fe200078e020b */
[----:B------:R-:W-:Y:S01]  /*8a50*/  I2IP.S8.S32.SAT R247, R101, R100, R247 ;  /* 0x0000006465f77239 */ /* 0x000fe200000014f7 */
[----:B------:R-:W-:Y:S01]  /*8a60*/  IMAD R12, R25, R124, R12 ;  /* 0x0000007c190c7224 */ /* 0x000fe200078e020c */
[----:B------:R-:W-:Y:S01]  /*8a70*/  SHF.R.S32.HI R25, RZ, 0x18, R159 ;  /* 0x00000018ff197819 */ /* 0x000fe2000001149f */
[----:B------:R-:W-:Y:S01]  /*8a80*/  IMAD R13, R121, R13, RZ ;  /* 0x0000000d790d7224 */ /* 0x000fe200078e02ff */
[----:B------:R-:W-:Y:S01]  /*8a90*/  I2IP.S8.S32.SAT R10, R11, R10, RZ ;  /* 0x0000000a0b0a7239 */ /* 0x000fe200000014ff */
[----:B------:R1:W-:Y:S01]  /*8aa0*/  STS.128 [R155+UR44+0x4200], R244 ;  /* 0x004200f49b007988 */ /* 0x0003e20008000c2c */
[----:B------:R-:W-:Y:S01]  /*8ab0*/  IMAD R14, R121, R14, RZ ;  /* 0x0000000e790e7224 */ /* 0x000fe200078e02ff */
[----:B------:R-:W-:Y:S01]  /*8ac0*/  I2IP.S8.S32.SAT R137, R77, R76, R204 ;  /* 0x0000004c4d897239 */ /* 0x000fe200000014cc */
[----:B------:R-:W-:Y:S01]  /*8ad0*/  IMAD R13, R24, R124, R13 ;  /* 0x0000007c180d7224 */ /* 0x000fe200078e020d */
[----:B------:R-:W-:Y:S01]  /*8ae0*/  SHF.R.S32.HI R24, RZ, 0x18, R157 ;  /* 0x00000018ff187819 */ /* 0x000fe2000001149d */
[----:B------:R-:W-:Y:S01]  /*8af0*/  IMAD R15, R121, R15, RZ ;  /* 0x0000000f790f7224 */ /* 0x000fe200078e02ff */
[----:B------:R-:W-:Y:S01]  /*8b00*/  I2IP.S8.S32.SAT R85, R61, R60, R62 ;  /* 0x0000003c3d557239 */ /* 0x000fe2000000143e */
[----:B------:R-:W-:Y:S01]  /*8b10*/  IMAD R16, R121, R16, RZ ;  /* 0x0000001079107224 */ /* 0x000fe200078e02ff */
[----:B------:R1:W-:Y:S01]  /*8b20*/  STS.128 [R155+UR44+0x4a00], R136 ;  /* 0x004a00889b007988 */ /* 0x0003e20008000c2c */
[----:B------:R-:W-:Y:S01]  /*8b30*/  IMAD R14, R25, R124, R14 ;  /* 0x0000007c190e7224 */ /* 0x000fe200078e020e */
[----:B------:R-:W-:Y:S01]  /*8b40*/  I2IP.S8.S32.SAT R86, R65, R64, R66 ;  /* 0x0000004041567239 */ /* 0x000fe20000001442 */
[----:B------:R-:W-:Y:S01]  /*8b50*/  IMAD R17, R121, R17, RZ ;  /* 0x0000001179117224 */ /* 0x000fe200078e02ff */
[----:B------:R-:W-:Y:S01]  /*8b60*/  I2IP.S8.S32.SAT R87, R69, R68, R70 ;  /* 0x0000004445577239 */ /* 0x000fe20000001446 */
[----:B------:R-:W-:Y:S01]  /*8b70*/  IMAD R15, R153, R124, R15 ;  /* 0x0000007c990f7224 */ /* 0x000fe200078e020f */
[----:B------:R-:W-:Y:S01]  /*8b80*/  I2IP.S8.S32.SAT R57, R45, R44, R46 ;  /* 0x0000002c2d397239 */ /* 0x000fe2000000142e */
[----:B------:R-:W-:Y:S01]  /*8b90*/  IMAD R16, R27, R124, R16 ;  /* 0x0000007c1b107224 */ /* 0x000fe200078e0210 */
[----:B------:R-:W-:Y:S01]  /*8ba0*/  I2IP.S8.S32.SAT R58, R49, R48, R50 ;  /* 0x00000030313a7239 */ /* 0x000fe20000001432 */
[----:B------:R1:W-:Y:S01]  /*8bb0*/  STS.128 [R155+UR44+0x5200], R84 ;  /* 0x005200549b007988 */ /* 0x0003e20008000c2c */
[----:B------:R-:W-:Y:S01]  /*8bc0*/  IMAD R18, R121, R18, RZ ;  /* 0x0000001279127224 */ /* 0x000fe200078e02ff */
[----:B------:R-:W-:Y:S01]  /*8bd0*/  I2IP.S8.S32.SAT R14, R15, R14, RZ ;  /* 0x0000000e0f0e7239 */ /* 0x000fe200000014ff */
[----:B------:R-:W-:Y:S01]  /*8be0*/  IMAD R17, R24, R124, R17 ;  /* 0x0000007c18117224 */ /* 0x000fe200078e0211 */
[----:B------:R-:W-:Y:S01]  /*8bf0*/  I2IP.S8.S32.SAT R59, R53, R52, R54 ;  /* 0x00000034353b7239 */ /* 0x000fe20000001436 */
[----:B------:R-:W-:Y:S01]  /*8c00*/  IMAD R19, R121, R19, RZ ;  /* 0x0000001379137224 */ /* 0x000fe200078e02ff */
[----:B------:R-:W-:Y:S01]  /*8c10*/  I2IP.S8.S32.SAT R42, R33, R32, R34 ;  /* 0x00000020212a7239 */ /* 0x000fe20000001422 */
[----:B------:R-:W-:Y:S01]  /*8c20*/  IMAD R18, R29, R124, R18 ;  /* 0x0000007c1d127224 */ /* 0x000fe200078e0212 */
[----:B------:R-:W-:Y:S01]  /*8c30*/  I2IP.S8.S32.SAT R43, R37, R36, R38 ;  /* 0x00000024252b7239 */ /* 0x000fe20000001426 */
[----:B------:R1:W-:Y:S01]  /*8c40*/  STS.128 [R155+UR44+0x5a00], R56 ;  /* 0x005a00389b007988 */ /* 0x0003e20008000c2c */
[----:B------:R-:W-:Y:S01]  /*8c50*/  IMAD R19, R154, R124, R19 ;  /* 0x0000007c9a137224 */ /* 0x000fe200078e0213 */
[----:B------:R-:W-:Y:S02]  /*8c60*/  I2IP.S8.S32.SAT R5, R9, R8, R10 ;  /* 0x0000000809057239 */ /* 0x000fe4000000140a */
[----:B------:R-:W-:Y:S02]  /*8c70*/  I2IP.S8.S32.SAT R6, R13, R12, R14 ;  /* 0x0000000c0d067239 */ /* 0x000fe4000000140e */
[----:B------:R-:W-:Y:S02]  /*8c80*/  I2IP.S8.S32.SAT R18, R19, R18, RZ ;  /* 0x0000001213127239 */ /* 0x000fe400000014ff */
[----:B------:R1:W-:Y:S02]  /*8c90*/  STS.128 [R155+UR44+0x6200], R40 ;  /* 0x006200289b007988 */ /* 0x0003e40008000c2c */
[----:B------:R-:W-:Y:S06]  /*8ca0*/  I2IP.S8.S32.SAT R7, R17, R16, R18 ;  /* 0x0000001011077239 */ /* 0x000fec0000001412 */
[----:B------:R1:W-:Y:S01]  /*8cb0*/  STS.128 [R155+UR44+0x6a00], R4 ;  /* 0x006a00049b007988 */ /* 0x0003e20008000c2c */
[----:B------:R-:W-:Y:S01]  /*8cc0*/  @!PT LDS RZ, [RZ] ;  /* 0x00000000fffff984 */ /* 0x000fe20000000800 */
[----:B------:R-:W-:Y:S01]  /*8cd0*/  @!PT LDS RZ, [RZ] ;  /* 0x00000000fffff984 */ /* 0x000fe20000000800 */
[----:B------:R-:W-:Y:S01]  /*8ce0*/  @!PT LDS RZ, [RZ] ;  /* 0x00000000fffff984 */ /* 0x000fe20000000800 */
[----:B------:R-:W-:Y:S01]  /*8cf0*/  @!PT LDS RZ, [RZ] ;  /* 0x00000000fffff984 */ /* 0x000fe20000000800 */
[----:B------:R2:W-:Y:S07]  /*8d00*/  MEMBAR.ALL.CTA ;  /* 0x0000000000007992 */ /* 0x0005ee0000008000 */
[----:B--2---:R-:W2:Y:S02]  /*8d10*/  FENCE.VIEW.ASYNC.S ;  /* 0x00000000000073c6 */ /* 0x004ea40000000000 */
[----:B--2---:R-:W-:Y:S06]  /*8d20*/  BAR.SYNC.DEFER_BLOCKING 0x1, 0x80 ;  /* 0x0042000000007b1d */ /* 0x004fec0000010000 */
[----:B------:R-:W-:Y:S05]  /*8d30*/  @P0 BRA `(.L_x_113) ;  /* 0x00000000009c0947 */ /* 0x000fea0003800000 */
[----:B------:R-:W-:Y:S02]  /*8d40*/  UIADD3 UR4, UP0, UPT, UR60, 0x680, URZ ;  /* 0x000006803c047890 */ /* 0x000fe4000ff1e0ff */
[----:B------:R-:W-:Y:S02]  /*8d50*/  UIMAD UR9, UR46, 0xe0, URZ ;  /* 0x000000e02e0978a4 */ /* 0x000fe4000f8e02ff */
[----:B------:R-:W-:Y:S02]  /*8d60*/  USHF.L.U32 UR10, UR45, 0x6, URZ ;  /* 0x000000062d0a7899 */ /* 0x000fe400080006ff */
[----:B------:R-:W-:Y:S02]  /*8d70*/  UIADD3 UR8, UPT, UPT, UR44, 0x3a00, URZ ;  /* 0x00003a002c087890 */ /* 0x000fe4000fffe0ff */
[----:B------:R-:W-:Y:S01]  /*8d80*/  UIADD3.X UR5, UPT, UPT, URZ, UR61, URZ, UP0, !UPT ;  /* 0x0000003dff057290 */ /* 0x000fe200087fe4ff */
[----:B------:R-:W-:Y:S01]  /*8d90*/  UMOV UR11, UR36 ;  /* 0x00000024000b7c82 */ /* 0x000fe20008000000 */
[----:B------:R-:W-:Y:S02]  /*8da0*/  UIADD3 UR16, UPT, UPT, UR44, 0x4200, URZ ;  /* 0x000042002c107890 */ /* 0x000fe4000fffe0ff */
[----:B------:R-:W-:Y:S01]  /*8db0*/  UIADD3 UR17, UPT, UPT, UR9, 0x20, URZ ;  /* 0x0000002009117890 */ /* 0x000fe2000fffe0ff */
[----:B------:R-:W-:Y:S01]  /*8dc0*/  UMOV UR19, UR36 ;  /* 0x0000002400137c82 */ /* 0x000fe20008000000 */
[----:B------:R-:W-:Y:S03]  /*8dd0*/  UMOV UR18, UR10 ;  /* 0x0000000a00127c82 */ /* 0x000fe60008000000 */
[----:B------:R2:W-:Y:S01]  /*8de0*/  UTMASTG.3D [UR8], [UR4] ;  /* 0x00000008040073b5 */ /* 0x0005e20008010000 */
[----:B------:R-:W-:Y:S02]  /*8df0*/  UIADD3 UR28, UPT, UPT, UR44, 0x4a00, URZ ;  /* 0x00004a002c1c7890 */ /* 0x000fe4000fffe0ff */
[----:B------:R-:W-:Y:S01]  /*8e00*/  UIADD3 UR29, UPT, UPT, UR9, 0x40, URZ ;  /* 0x00000040091d7890 */ /* 0x000fe2000fffe0ff */
[----:B------:R-:W-:Y:S01]  /*8e10*/  UMOV UR31, UR36 ;  /* 0x00000024001f7c82 */ /* 0x000fe20008000000 */
[----:B------:R-:W-:Y:S01]  /*8e20*/  UMOV UR30, UR10 ;  /* 0x0000000a001e7c82 */ /* 0x000fe20008000000 */
[----:B------:R-:W-:Y:S01]  /*8e30*/  UIADD3 UR32, UPT, UPT, UR44, 0x5200, URZ ;  /* 0x000052002c207890 */ /* 0x000fe2000fffe0ff */
[----:B------:R2:W-:Y:S01]  /*8e40*/  UTMASTG.3D [UR16], [UR4] ;  /* 0x00000010040073b5 */ /* 0x0005e20008010000 */
[----:B------:R-:W-:Y:S01]  /*8e50*/  UIADD3 UR33, UPT, UPT, UR9, 0x60, URZ ;  /* 0x0000006009217890 */ /* 0x000fe2000fffe0ff */
[----:B------:R-:W-:Y:S01]  /*8e60*/  UMOV UR35, UR36 ;  /* 0x0000002400237c82 */ /* 0x000fe20008000000 */
[----:B------:R-:W-:Y:S01]  /*8e70*/  UMOV UR34, UR10 ;  /* 0x0000000a00227c82 */ /* 0x000fe20008000000 */
[----:B------:R-:W-:Y:S02]  /*8e80*/  UIADD3 UR24, UPT, UPT, UR44, 0x5a00, URZ ;  /* 0x00005a002c187890 */ /* 0x000fe4000fffe0ff */
[----:B------:R-:W-:Y:S01]  /*8e90*/  UIADD3 UR25, UPT, UPT, UR9, 0x80, URZ ;  /* 0x0000008009197890 */ /* 0x000fe2000fffe0ff */
[----:B------:R2:W-:Y:S01]  /*8ea0*/  UTMASTG.3D [UR28], [UR4] ;  /* 0x0000001c040073b5 */ /* 0x0005e20008010000 */
[----:B------:R-:W-:Y:S01]  /*8eb0*/  UMOV UR27, UR36 ;  /* 0x00000024001b7c82 */ /* 0x000fe20008000000 */
[----:B------:R-:W-:Y:S01]  /*8ec0*/  UMOV UR26, UR10 ;  /* 0x0000000a001a7c82 */ /* 0x000fe20008000000 */
[----:B------:R-:W-:Y:S02]  /*8ed0*/  UIADD3 UR20, UPT, UPT, UR44, 0x6200, URZ ;  /* 0x000062002c147890 */ /* 0x000fe4000fffe0ff */
[----:B------:R-:W-:Y:S01]  /*8ee0*/  UIADD3 UR21, UPT, UPT, UR9, 0xa0, URZ ;  /* 0x000000a009157890 */ /* 0x000fe2000fffe0ff */
[----:B------:R-:W-:Y:S01]  /*8ef0*/  UMOV UR23, UR36 ;  /* 0x0000002400177c82 */ /* 0x000fe20008000000 */
[----:B------:R2:W-:Y:S01]  /*8f00*/  UTMASTG.3D [UR32], [UR4] ;  /* 0x00000020040073b5 */ /* 0x0005e20008010000 */
[----:B------:R-:W-:Y:S01]  /*8f10*/  UMOV UR22, UR10 ;  /* 0x0000000a00167c82 */ /* 0x000fe20008000000 */
[----:B------:R-:W-:Y:S02]  /*8f20*/  UIADD3 UR12, UPT, UPT, UR44, 0x6a00, URZ ;  /* 0x00006a002c0c7890 */ /* 0x000fe4000fffe0ff */
[----:B------:R-:W-:Y:S01]  /*8f30*/  UIADD3 UR13, UPT, UPT, UR9, 0xc0, URZ ;  /* 0x000000c0090d7890 */ /* 0x000fe2000fffe0ff */
[----:B------:R-:W-:Y:S01]  /*8f40*/  UMOV UR15, UR36 ;  /* 0x00000024000f7c82 */ /* 0x000fe20008000000 */
[----:B------:R-:W-:Y:S01]  /*8f50*/  UMOV UR14, UR10 ;  /* 0x0000000a000e7c82 */ /* 0x000fe20008000000 */
[----:B------:R2:W-:Y:S01]  /*8f60*/  UTMASTG.3D [UR24], [UR4] ;  /* 0x00000018040073b5 */ /* 0x0005e20008010000 */
[----:B------:R2:W-:Y:S05]  /*8f70*/  UTMASTG.3D [UR20], [UR4] ;  /* 0x00000014040073b5 */ /* 0x0005ea0008010000 */
[----:B------:R2:W-:Y:S01]  /*8f80*/  UTMASTG.3D [UR12], [UR4] ;  /* 0x0000000c040073b5 */ /* 0x0005e20008010000 */
[----:B------:R0:W-:Y:S01]  /*8f90*/  UTMACMDFLUSH ;  /* 0x00000000000079b7 */ /* 0x0001e20000000000 */
[----:B--2---:R-:W-:Y:S04]  /*8fa0*/  DEPBAR.LE SB0, 0x0 ;  /* 0x000080000000791a */ /* 0x004fe80000000000 */
.L_x_113:
[----:B------:R-:W-:Y:S05]  /*8fb0*/  BSYNC.RECONVERGENT B0 ;  /* 0x0000000000007941 */ /* 0x000fea0003800200 */
.L_x_112:
[----:B------:R-:W-:Y:S01]  /*8fc0*/  UISETP.NE.AND UP1, UPT, UR48, URZ, UPT ;  /* 0x000000ff3000728c */ /* 0x000fe2000bf25270 */
[----:B------:R-:W-:Y:S01]  /*8fd0*/  BAR.SYNC.DEFER_BLOCKING 0x1, 0x80 ;  /* 0x0042000000007b1d */ /* 0x000fe20000010000 */
[----:B------:R-:W-:Y:S01]  /*8fe0*/  UISETP.NE.AND UP0, UPT, UR47, 0x2, UPT ;  /* 0x000000022f00788c */ /* 0x000fe2000bf05270 */
[C---:B------:R-:W-:Y:S01]  /*8ff0*/  ISETP.NE.AND P0, PT, R120.reuse, 0x4, PT ;  /* 0x000000047800780c */ /* 0x040fe20003f05270 */
[----:B------:R-:W-:Y:S02]  /*9000*/  UIADD3 UR46, UPT, UPT, UR37, UR56, URZ ;  /* 0x00000038252e7290 */ /* 0x000fe4000fffe0ff */
[----:B------:R-:W-:Y:S01]  /*9010*/  USEL UR4, URZ, 0x1, UP0 ;  /* 0x00000001ff047887 */ /* 0x000fe20008000000 */
[----:B------:R-:W-:Y:S01]  /*9020*/  SEL R0, RZ, 0x1, P0 ;  /* 0x00000001ff007807 */ /* 0x000fe20000000000 */
[----:B------:R-:W-:Y:S01]  /*9030*/  UIADD3 UR45, UPT, UPT, UR38, UR57, URZ ;  /* 0x00000039262d7290 */ /* 0x000fe2000fffe0ff */
[----:B------:R-:W-:Y:S01]  /*9040*/  SEL R120, R120, RZ, P0 ;  /* 0x000000ff78787207 */ /* 0x000fe20000000000 */
[----:B------:R-:W-:Y:S01]  /*9050*/  USEL UR16, UR47, URZ, UP0 ;  /* 0x000000ff2f107287 */ /* 0x000fe20008000000 */
[----:B------:R-:W-:Y:S02]  /*9060*/  LOP3.LUT R249, R249, R0, RZ, 0x3c, !PT ;  /* 0x00000000f9f97212 */ /* 0x000fe400078e3cff */
[----:B------:R-:W-:Y:S01]  /*9070*/  LOP3.LUT R248, R248, UR4, RZ, 0x3c, !PT ;  /* 0x00000004f8f87c12 */ /* 0x000fe2000f8e3cff */
[----:B------:R-:W-:Y:S01]  /*9080*/  UMOV UR36, UR49 ;  /* 0x0000003100247c82 */ /* 0x000fe20008000000 */
[----:B------:R-:W-:Y:S07]  /*9090*/  BRA.U UP1, `(.L_x_114) ;  /* 0xffffffc101407547 */ /* 0x000fee000b83ffff */
[----:B------:R-:W-:Y:S05]  /*90a0*/  EXIT ;  /* 0x000000000000794d */ /* 0x000fea0003800000 */
.L_x_25:
[----:B---3--:R3:W4:Y:S02]  /*90b0*/  SYNCS.PHASECHK.TRANS64.TRYWAIT P0, [R3+URZ+0x140], R2 ;  /* 0x00014002030075a7 */ /* 0x00872400080011ff */
[----:B----4-:R-:W-:Y:S05]  /*90c0*/  @!P0 NANOSLEEP.SYNCS 0x989680 ;  /* 0x009896800000895d */ /* 0x010fea0003900000 */
[----:B------:R-:W4:Y:S02]  /*90d0*/  @!P0 SYNCS.PHASECHK.TRANS64 P0, [R3+URZ+0x140], R2 ;  /* 0x00014002030085a7 */ /* 0x000f2400080010ff */
[----:B----4-:R-:W-:Y:S05]  /*90e0*/  @!P0 BRA `(.L_x_25) ;  /* 0xfffffffc00f08947 */ /* 0x010fea000383ffff */
[----:B------:R-:W-:Y:S05]  /*90f0*/  BRA `(.L_x_115) ;  /* 0xffffff8800047947 */ /* 0x000fea000383ffff */
.L_x_28:
[----:B--2---:R-:W-:Y:S07]  /*9100*/  MOV R0, UR33 ;  /* 0x0000002100007c02 */ /* 0x004fee0008000f00 */
.L_x_116:
[----:B--2---:R2:W3:Y:S02]  /*9110*/  SYNCS.PHASECHK.TRANS64.TRYWAIT P0, [R0+URZ+0x58], R3 ;  /* 0x00005803000075a7 */ /* 0x0044e400080011ff */
[----:B---3--:R-:W-:Y:S05]  /*9120*/  @!P0 NANOSLEEP.SYNCS 0x989680 ;  /* 0x009896800000895d */ /* 0x008fea0003900000 */
[----:B------:R-:W3:Y:S02]  /*9130*/  @!P0 SYNCS.PHASECHK.TRANS64 P0, [R0+URZ+0x58], R3 ;  /* 0x00005803000085a7 */ /* 0x000ee400080010ff */
[----:B---3--:R-:W-:Y:S05]  /*9140*/  @!P0 BRA `(.L_x_116) ;  /* 0xfffffffc00f08947 */ /* 0x008fea000383ffff */
[----:B------:R-:W-:Y:S05]  /*9150*/  BRA `(.L_x_27) ;  /* 0xffffff88004c7947 */ /* 0x000fea000383ffff */
.L_x_35:
[----:B-1----:R-:W-:Y:S07]  /*9160*/  MOV R0, UR17 ;  /* 0x0000001100007c02 */ /* 0x002fee0008000f00 */
.L_x_117:
[----:B-1----:R1:W2:Y:S02]  /*9170*/  SYNCS.PHASECHK.TRANS64.TRYWAIT P0, [R0+URZ+0x58], R3 ;  /* 0x00005803000075a7 */ /* 0x0022a400080011ff */
[----:B--2---:R-:W-:Y:S05]  /*9180*/  @!P0 NANOSLEEP.SYNCS 0x989680 ;  /* 0x009896800000895d */ /* 0x004fea0003900000 */
[----:B------:R-:W2:Y:S02]  /*9190*/  @!P0 SYNCS.PHASECHK.TRANS64 P0, [R0+URZ+0x58], R3 ;  /* 0x00005803000085a7 */ /* 0x000ea400080010ff */
[----:B--2---:R-:W-:Y:S05]  /*91a0*/  @!P0 BRA `(.L_x_117) ;  /* 0xfffffffc00f08947 */ /* 0x004fea000383ffff */
[----:B------:R-:W-:Y:S05]  /*91b0*/  BRA `(.L_x_34) ;  /* 0xffffff8c00087947 */ /* 0x000fea000383ffff */
.L_x_40:
[----:B-1----:R1:W2:Y:S02]  /*91c0*/  SYNCS.PHASECHK.TRANS64.TRYWAIT P0, [R3+URZ+0xd0], R0 ;  /* 0x0000d000030075a7 */ /* 0x0022a400080011ff */
[----:B--2---:R-:W-:Y:S05]  /*91d0*/  @!P0 NANOSLEEP.SYNCS 0x989680 ;  /* 0x009896800000895d */ /* 0x004fea0003900000 */
[----:B------:R-:W2:Y:S02]  /*91e0*/  @!P0 SYNCS.PHASECHK.TRANS64 P0, [R3+URZ+0xd0], R0 ;  /* 0x0000d000030085a7 */ /* 0x000ea400080010ff */
[----:B--2---:R-:W-:Y:S05]  /*91f0*/  @!P0 BRA `(.L_x_40) ;  /* 0xfffffffc00f08947 */ /* 0x004fea000383ffff */
[----:B------:R-:W-:Y:S05]  /*9200*/  BRA `(.L_x_118) ;  /* 0xffffff8c00ac7947 */ /* 0x000fea000383ffff */
.L_x_44:
[----:B-1----:R-:W-:-:S07]  /*9210*/  MOV R0, UR4 ;  /* 0x0000000400007c02 */ /* 0x002fce0008000f00 */
.L_x_119:
[----:B-1----:R1:W2:Y:S02]  /*9220*/  SYNCS.PHASECHK.TRANS64.TRYWAIT P0, [R0+URZ], R3 ;  /* 0x00000003000075a7 */ /* 0x0022a400080011ff */
[----:B--2---:R-:W-:Y:S05]  /*9230*/  @!P0 NANOSLEEP.SYNCS 0x989680 ;  /* 0x009896800000895d */ /* 0x004fea0003900000 */
[----:B------:R-:W2:Y:S02]  /*9240*/  @!P0 SYNCS.PHASECHK.TRANS64 P0, [R0+URZ], R3 ;  /* 0x00000003000085a7 */ /* 0x000ea400080010ff */
[----:B--2---:R-:W-:Y:S05]  /*9250*/  @!P0 BRA `(.L_x_119) ;  /* 0xfffffffc00f08947 */ /* 0x004fea000383ffff */
[----:B------:R-:W-:Y:S05]  /*9260*/  BRA `(.L_x_120) ;  /* 0xffffff9400507947 */ /* 0x000fea000383ffff */
.L_x_45:
[----:B------:R-:W-:-:S07]  /*9270*/  MOV R0, UR5 ;  /* 0x0000000500007c02 */ /* 0x000fce0008000f00 */
.L_x_121:
[----:B-1----:R1:W2:Y:S02]  /*9280*/  SYNCS.PHASECHK.TRANS64.TRYWAIT P0, [R0+URZ], R3 ;  /* 0x00000003000075a7 */ /* 0x0022a400080011ff */
[----:B--2---:R-:W-:Y:S05]  /*9290*/  @!P0 NANOSLEEP.SYNCS 0x989680 ;  /* 0x009896800000895d */ /* 0x004fea0003900000 */
[----:B------:R-:W2:Y:S02]  /*92a0*/  @!P0 SYNCS.PHASECHK.TRANS64 P0, [R0+URZ], R3 ;  /* 0x00000003000085a7 */ /* 0x000ea400080010ff */
[----:B--2---:R-:W-:Y:S05]  /*92b0*/  @!P0 BRA `(.L_x_121) ;  /* 0xfffffffc00f08947 */ /* 0x004fea000383ffff */
[----:B------:R-:W-:Y:S05]  /*92c0*/  BRA `(.L_x_122) ;  /* 0xffffff94005c7947 */ /* 0x000fea000383ffff */
.L_x_46:
[----:B------:R-:W-:-:S07]  /*92d0*/  MOV R0, UR5 ;  /* 0x0000000500007c02 */ /* 0x000fce0008000f00 */
.L_x_123:
[----:B-1----:R1:W2:Y:S02]  /*92e0*/  SYNCS.PHASECHK.TRANS64.TRYWAIT P0, [R0+URZ], R3 ;  /* 0x00000003000075a7 */ /* 0x0022a400080011ff */
[----:B--2---:R-:W-:Y:S05]  /*92f0*/  @!P0 NANOSLEEP.SYNCS 0x989680 ;  /* 0x009896800000895d */ /* 0x004fea0003900000 */
[----:B------:R-:W2:Y:S02]  /*9300*/  @!P0 SYNCS.PHASECHK.TRANS64 P0, [R0+URZ], R3 ;  /* 0x00000003000085a7 */ /* 0x000ea400080010ff */
[----:B--2---:R-:W-:Y:S05]  /*9310*/  @!P0 BRA `(.L_x_123) ;  /* 0xfffffffc00f08947 */ /* 0x004fea000383ffff */
[----:B------:R-:W-:Y:S05]  /*9320*/  BRA `(.L_x_124) ;  /* 0xffffff9400687947 */ /* 0x000fea000383ffff */
.L_x_47:
[----:B------:R-:W-:-:S07]  /*9330*/  MOV R0, UR5 ;  /* 0x0000000500007c02 */ /* 0x000fce0008000f00 */
.L_x_125:
[----:B-1----:R1:W2:Y:S02]  /*9340*/  SYNCS.PHASECHK.TRANS64.TRYWAIT P0, [R0+URZ], R3 ;  /* 0x00000003000075a7 */ /* 0x0022a400080011ff */
[----:B--2---:R-:W-:Y:S05]  /*9350*/  @!P0 NANOSLEEP.SYNCS 0x989680 ;  /* 0x009896800000895d */ /* 0x004fea0003900000 */
[----:B------:R-:W2:Y:S02]  /*9360*/  @!P0 SYNCS.PHASECHK.TRANS64 P0, [R0+URZ], R3 ;  /* 0x00000003000085a7 */ /* 0x000ea400080010ff */
[----:B--2---:R-:W-:Y:S05]  /*9370*/  @!P0 BRA `(.L_x_125) ;  /* 0xfffffffc00f08947 */ /* 0x004fea000383ffff */
[----:B------:R-:W-:Y:S05]  /*9380*/  BRA `(.L_x_126) ;  /* 0xffffff9400747947 */ /* 0x000fea000383ffff */
.L_x_48:
[----:B------:R-:W-:-:S07]  /*9390*/  MOV R0, UR5 ;  /* 0x0000000500007c02 */ /* 0x000fce0008000f00 */
.L_x_127:
[----:B-1----:R1:W2:Y:S02]  /*93a0*/  SYNCS.PHASECHK.TRANS64.TRYWAIT P0, [R0+URZ], R3 ;  /* 0x00000003000075a7 */ /* 0x0022a400080011ff */
[----:B--2---:R-:W-:Y:S05]  /*93b0*/  @!P0 NANOSLEEP.SYNCS 0x989680 ;  /* 0x009896800000895d */ /* 0x004fea0003900000 */
[----:B------:R-:W2:Y:S02]  /*93c0*/  @!P0 SYNCS.PHASECHK.TRANS64 P0, [R0+URZ], R3 ;  /* 0x00000003000085a7 */ /* 0x000ea400080010ff */
[----:B--2---:R-:W-:Y:S05]  /*93d0*/  @!P0 BRA `(.L_x_127) ;  /* 0xfffffffc00f08947 */ /* 0x004fea000383ffff */
[----:B------:R-:W-:Y:S05]  /*93e0*/  BRA `(.L_x_128) ;  /* 0xffffff9400807947 */ /* 0x000fea000383ffff */
.L_x_49:
[----:B------:R-:W-:-:S07]  /*93f0*/  MOV R0, UR5 ;  /* 0x0000000500007c02 */ /* 0x000fce0008000f00 */
.L_x_129:
[----:B-1----:R1:W2:Y:S02]  /*9400*/  SYNCS.PHASECHK.TRANS64.TRYWAIT P0, [R0+URZ], R3 ;  /* 0x00000003000075a7 */ /* 0x0022a400080011ff */
[----:B--2---:R-:W-:Y:S05]  /*9410*/  @!P0 NANOSLEEP.SYNCS 0x989680 ;  /* 0x009896800000895d */ /* 0x004fea0003900000 */
[----:B------:R-:W2:Y:S02]  /*9420*/  @!P0 SYNCS.PHASECHK.TRANS64 P0, [R0+URZ], R3 ;  /* 0x00000003000085a7 */ /* 0x000ea400080010ff */
[----:B--2---:R-:W-:Y:S05]  /*9430*/  @!P0 BRA `(.L_x_129) ;  /* 0xfffffffc00f08947 */ /* 0x004fea000383ffff */
[----:B------:R-:W-:Y:S05]  /*9440*/  BRA `(.L_x_130) ;  /* 0xffffff94008c7947 */ /* 0x000fea000383ffff */
.L_x_50:
[----:B------:R-:W-:-:S07]  /*9450*/  MOV R0, UR5 ;  /* 0x0000000500007c02 */ /* 0x000fce0008000f00 */
.L_x_131:
[----:B-1----:R1:W2:Y:S02]  /*9460*/  SYNCS.PHASECHK.TRANS64.TRYWAIT P0, [R0+URZ], R3 ;  /* 0x00000003000075a7 */ /* 0x0022a400080011ff */
[----:B--2---:R-:W-:Y:S05]  /*9470*/  @!P0 NANOSLEEP.SYNCS 0x989680 ;  /* 0x009896800000895d */ /* 0x004fea0003900000 */
[----:B------:R-:W2:Y:S02]  /*9480*/  @!P0 SYNCS.PHASECHK.TRANS64 P0, [R0+URZ], R3 ;  /* 0x00000003000085a7 */ /* 0x000ea400080010ff */
[----:B--2---:R-:W-:Y:S05]  /*9490*/  @!P0 BRA `(.L_x_131) ;  /* 0xfffffffc00f08947 */ /* 0x004fea000383ffff */
[----:B------:R-:W-:Y:S05]  /*94a0*/  BRA `(.L_x_132) ;  /* 0xffffff9400987947 */ /* 0x000fea000383ffff */
.L_x_51:
[----:B------:R-:W-:-:S07]  /*94b0*/  MOV R0, UR5 ;  /* 0x0000000500007c02 */ /* 0x000fce0008000f00 */
.L_x_133:
[----:B-1----:R1:W2:Y:S02]  /*94c0*/  SYNCS.PHASECHK.TRANS64.TRYWAIT P0, [R0+URZ], R3 ;  /* 0x00000003000075a7 */ /* 0x0022a400080011ff */
[----:B--2---:R-:W-:Y:S05]  /*94d0*/  @!P0 NANOSLEEP.SYNCS 0x989680 ;  /* 0x009896800000895d */ /* 0x004fea0003900000 */
[----:B------:R-:W2:Y:S02]  /*94e0*/  @!P0 SYNCS.PHASECHK.TRANS64 P0, [R0+URZ], R3 ;  /* 0x00000003000085a7 */ /* 0x000ea400080010ff */
[----:B--2---:R-:W-:Y:S05]  /*94f0*/  @!P0 BRA `(.L_x_133) ;  /* 0xfffffffc00f08947 */ /* 0x004fea000383ffff */
[----:B------:R-:W-:Y:S05]  /*9500*/  BRA `(.L_x_134) ;  /* 0xffffff9400a47947 */ /* 0x000fea000383ffff */
.L_x_52:
[----:B------:R-:W-:-:S07]  /*9510*/  MOV R0, UR5 ;  /* 0x0000000500007c02 */ /* 0x000fce0008000f00 */
.L_x_135:
[----:B-1----:R1:W2:Y:S02]  /*9520*/  SYNCS.PHASECHK.TRANS64.TRYWAIT P0, [R0+URZ], R3 ;  /* 0x00000003000075a7 */ /* 0x0022a400080011ff */
[----:B--2---:R-:W-:Y:S05]  /*9530*/  @!P0 NANOSLEEP.SYNCS 0x989680 ;  /* 0x009896800000895d */ /* 0x004fea0003900000 */
[----:B------:R-:W2:Y:S02]  /*9540*/  @!P0 SYNCS.PHASECHK.TRANS64 P0, [R0+URZ], R3 ;  /* 0x00000003000085a7 */ /* 0x000ea400080010ff */
[----:B--2---:R-:W-:Y:S05]  /*9550*/  @!P0 BRA `(.L_x_135) ;  /* 0xfffffffc00f08947 */ /* 0x004fea000383ffff */
[----:B------:R-:W-:Y:S05]  /*9560*/  BRA `(.L_x_136) ;  /* 0xffffff9400b07947 */ /* 0x000fea000383ffff */
.L_x_53:
[----:B------:R-:W-:-:S07]  /*9570*/  MOV R0, UR5 ;  /* 0x0000000500007c02 */ /* 0x000fce0008000f00 */
.L_x_137:
[----:B-1----:R1:W2:Y:S02]  /*9580*/  SYNCS.PHASECHK.TRANS64.TRYWAIT P0, [R0+URZ], R3 ;  /* 0x00000003000075a7 */ /* 0x0022a400080011ff */
[----:B--2---:R-:W-:Y:S05]  /*9590*/  @!P0 NANOSLEEP.SYNCS 0x989680 ;  /* 0x009896800000895d */ /* 0x004fea0003900000 */
[----:B------:R-:W2:Y:S02]  /*95a0*/  @!P0 SYNCS.PHASECHK.TRANS64 P0, [R0+URZ], R3 ;  /* 0x00000003000085a7 */ /* 0x000ea400080010ff */
[----:B--2---:R-:W-:Y:S05]  /*95b0*/  @!P0 BRA `(.L_x_137) ;  /* 0xfffffffc00f08947 */ /* 0x004fea000383ffff */
[----:B------:R-:W-:Y:S05]  /*95c0*/  BRA `(.L_x_138) ;  /* 0xffffff9400bc7947 */ /* 0x000fea000383ffff */
.L_x_56:
[----:B--2---:R2:W3:Y:S02]  /*95d0*/  SYNCS.PHASECHK.TRANS64.TRYWAIT P0, [R2+URZ+0x130], R5 ;  /* 0x00013005020075a7 */ /* 0x0044e400080011ff */
[----:B---3--:R-:W-:Y:S05]  /*95e0*/  @!P0 NANOSLEEP.SYNCS 0x989680 ;  /* 0x009896800000895d */ /* 0x008fea0003900000 */
[----:B------:R-:W3:Y:S02]  /*95f0*/  @!P0 SYNCS.PHASECHK.TRANS64 P0, [R2+URZ+0x130], R5 ;  /* 0x00013005020085a7 */ /* 0x000ee400080010ff */
[----:B---3--:R-:W-:Y:S05]  /*9600*/  @!P0 BRA `(.L_x_56) ;  /* 0xfffffffc00f08947 */ /* 0x008fea000383ffff */
[----:B------:R-:W-:Y:S05]  /*9610*/  BRA `(.L_x_139) ;  /* 0xffffff9800187947 */ /* 0x000fea000383ffff */
.L_x_57:
[----:B------:R-:W-:-:S07]  /*9620*/  MOV R2, UR4 ;  /* 0x0000000400027c02 */ /* 0x000fce0008000f00 */
.L_x_140:
[----:B--2---:R2:W3:Y:S02]  /*9630*/  SYNCS.PHASECHK.TRANS64.TRYWAIT P0, [R2+URZ+0xe0], R5 ;  /* 0x0000e005020075a7 */ /* 0x0044e400080011ff */
[----:B---3--:R-:W-:Y:S05]  /*9640*/  @!P0 NANOSLEEP.SYNCS 0x989680 ;  /* 0x009896800000895d */ /* 0x008fea0003900000 */
[----:B------:R-:W3:Y:S02]  /*9650*/  @!P0 SYNCS.PHASECHK.TRANS64 P0, [R2+URZ+0xe0], R5 ;  /* 0x0000e005020085a7 */ /* 0x000ee400080010ff */
[----:B---3--:R-:W-:Y:S05]  /*9660*/  @!P0 BRA `(.L_x_140) ;  /* 0xfffffffc00f08947 */ /* 0x008fea000383ffff */
[----:B------:R-:W-:Y:S05]  /*9670*/  BRA `(.L_x_141) ;  /* 0xffffff9800287947 */ /* 0x000fea000383ffff */
.L_x_58:
[----:B--2---:R2:W3:Y:S02]  /*9680*/  SYNCS.PHASECHK.TRANS64.TRYWAIT P1, [R2+URZ+0xd0], R5 ;  /* 0x0000d005020075a7 */ /* 0x0044e400080211ff */
[----:B---3--:R-:W-:Y:S05]  /*9690*/  @!P1 NANOSLEEP.SYNCS 0x989680 ;  /* 0x009896800000995d */ /* 0x008fea0003900000 */
[----:B------:R-:W3:Y:S02]  /*96a0*/  @!P1 SYNCS.PHASECHK.TRANS64 P1, [R2+URZ+0xd0], R5 ;  /* 0x0000d005020095a7 */ /* 0x000ee400080210ff */
[----:B---3--:R-:W-:Y:S05]  /*96b0*/  @!P1 BRA `(.L_x_58) ;  /* 0xfffffffc00f09947 */ /* 0x008fea000383ffff */
[----:B------:R-:W-:Y:S05]  /*96c0*/  BRA `(.L_x_142) ;  /* 0xffffff9800587947 */ /* 0x000fea000383ffff */
.L_x_61:
[----:B------:R-:W-:-:S07]  /*96d0*/  MOV R0, UR4 ;  /* 0x0000000400007c02 */ /* 0x000fce0008000f00 */
.L_x_143:
[----:B--2---:R2:W3:Y:S02]  /*96e0*/  SYNCS.PHASECHK.TRANS64.TRYWAIT P0, [R0+URZ+0xe0], R3 ;  /* 0x0000e003000075a7 */ /* 0x0044e400080011ff */
[----:B---3--:R-:W-:Y:S05]  /*96f0*/  @!P0 NANOSLEEP.SYNCS 0x989680 ;  /* 0x009896800000895d */ /* 0x008fea0003900000 */
[----:B------:R-:W3:Y:S02]  /*9700*/  @!P0 SYNCS.PHASECHK.TRANS64 P0, [R0+URZ+0xe0], R3 ;  /* 0x0000e003000085a7 */ /* 0x000ee400080010ff */
[----:B---3--:R-:W-:Y:S05]  /*9710*/  @!P0 BRA `(.L_x_143) ;  /* 0xfffffffc00f08947 */ /* 0x008fea000383ffff */
[----:B------:R-:W-:Y:S05]  /*9720*/  BRA `(.L_x_60) ;  /* 0xffffff9800ac7947 */ /* 0x000fea000383ffff */
.L_x_68:
[----:B-1----:R1:W2:Y:S02]  /*9730*/  SYNCS.PHASECHK.TRANS64.TRYWAIT P1, [R0+URZ+0xd0], R5 ;  /* 0x0000d005000075a7 */ /* 0x0022a400080211ff */
[----:B--2---:R-:W-:Y:S05]  /*9740*/  @!P1 NANOSLEEP.SYNCS 0x989680 ;  /* 0x009896800000995d */ /* 0x004fea0003900000 */
[----:B------:R-:W2:Y:S02]  /*9750*/  @!P1 SYNCS.PHASECHK.TRANS64 P1, [R0+URZ+0xd0], R5 ;  /* 0x0000d005000095a7 */ /* 0x000ea400080210ff */
[----:B--2---:R-:W-:Y:S05]  /*9760*/  @!P1 BRA `(.L_x_68) ;  /* 0xfffffffc00f09947 */ /* 0x004fea000383ffff */
[----:B------:R-:W-:Y:S05]  /*9770*/  BRA `(.L_x_144) ;  /* 0xffffffa000107947 */ /* 0x000fea000383ffff */
.L_x_69:
[----:B------:R-:W-:-:S07]  /*9780*/  MOV R3, UR23 ;  /* 0x0000001700037c02 */ /* 0x000fce0008000f00 */
.L_x_145:
[----:B-1----:R1:W2:Y:S02]  /*9790*/  SYNCS.PHASECHK.TRANS64.TRYWAIT P0, [R3+URZ+0x110], R0 ;  /* 0x00011000030075a7 */ /* 0x0022a400080011ff */
[----:B--2---:R-:W-:Y:S05]  /*97a0*/  @!P0 NANOSLEEP.SYNCS 0x989680 ;  /* 0x009896800000895d */ /* 0x004fea0003900000 */
[----:B------:R-:W2:Y:S02]  /*97b0*/  @!P0 SYNCS.PHASECHK.TRANS64 P0, [R3+URZ+0x110], R0 ;  /* 0x00011000030085a7 */ /* 0x000ea400080010ff */
[----:B--2---:R-:W-:Y:S05]  /*97c0*/  @!P0 BRA `(.L_x_145) ;  /* 0xfffffffc00f08947 */ /* 0x004fea000383ffff */
[----:B------:R-:W-:Y:S05]  /*97d0*/  BRA `(.L_x_146) ;  /* 0xffffffa0005c7947 */ /* 0x000fea000383ffff */
.L_x_72:
[----:B------:R-:W-:Y:S07]  /*97e0*/  MOV R0, UR7 ;  /* 0x0000000700007c02 */ /* 0x000fee0008000f00 */
.L_x_147:
[----:B-1----:R1:W2:Y:S02]  /*97f0*/  SYNCS.PHASECHK.TRANS64.TRYWAIT P0, [R0+URZ], R3 ;  /* 0x00000003000075a7 */ /* 0x0022a400080011ff */
[----:B--2---:R-:W-:Y:S05]  /*9800*/  @!P0 NANOSLEEP.SYNCS 0x989680 ;  /* 0x009896800000895d */ /* 0x004fea0003900000 */
[----:B------:R-:W2:Y:S02]  /*9810*/  @!P0 SYNCS.PHASECHK.TRANS64 P0, [R0+URZ], R3 ;  /* 0x00000003000085a7 */ /* 0x000ea400080010ff */
[----:B--2---:R-:W-:Y:S05]  /*9820*/  @!P0 BRA `(.L_x_147) ;  /* 0xfffffffc00f08947 */ /* 0x004fea000383ffff */
[----:B------:R-:W-:Y:S05]  /*9830*/  BRA `(.L_x_71) ;  /* 0xffffffa000787947 */ /* 0x000fea000383ffff */
.L_x_75:
[----:B------:R-:W-:-:S07]  /*9840*/  MOV R0, UR4 ;  /* 0x0000000400007c02 */ /* 0x000fce0008000f00 */
.L_x_148:
[----:B--2---:R2:W4:Y:S02]  /*9850*/  SYNCS.PHASECHK.TRANS64.TRYWAIT P0, [R0+URZ], R3 ;  /* 0x00000003000075a7 */ /* 0x00452400080011ff */
[----:B----4-:R-:W-:Y:S05]  /*9860*/  @!P0 NANOSLEEP.SYNCS 0x989680 ;  /* 0x009896800000895d */ /* 0x010fea0003900000 */
[----:B------:R-:W4:Y:S02]  /*9870*/  @!P0 SYNCS.PHASECHK.TRANS64 P0, [R0+URZ], R3 ;  /* 0x00000003000085a7 */ /* 0x000f2400080010ff */
[----:B----4-:R-:W-:Y:S05]  /*9880*/  @!P0 BRA `(.L_x_148) ;  /* 0xfffffffc00f08947 */ /* 0x010fea000383ffff */
[----:B------:R-:W-:Y:S05]  /*9890*/  BRA `(.L_x_149) ;  /* 0xffffffa4002c7947 */ /* 0x000fea000383ffff */
.L_x_76:
[----:B------:R-:W-:-:S07]  /*98a0*/  MOV R0, UR5 ;  /* 0x0000000500007c02 */ /* 0x000fce0008000f00 */
.L_x_150:
[----:B-1----:R1:W2:Y:S02]  /*98b0*/  SYNCS.PHASECHK.TRANS64.TRYWAIT P0, [R0+URZ], R3 ;  /* 0x00000003000075a7 */ /* 0x0022a400080011ff */
[----:B--2---:R-:W-:Y:S05]  /*98c0*/  @!P0 NANOSLEEP.SYNCS 0x989680 ;  /* 0x009896800000895d */ /* 0x004fea0003900000 */
[----:B------:R-:W2:Y:S02]  /*98d0*/  @!P0 SYNCS.PHASECHK.TRANS64 P0, [R0+URZ], R3 ;  /* 0x00000003000085a7 */ /* 0x000ea400080010ff */
[----:B--2---:R-:W-:Y:S05]  /*98e0*/  @!P0 BRA `(.L_x_150) ;  /* 0xfffffffc00f08947 */ /* 0x004fea000383ffff */
[----:B------:R-:W-:Y:S05]  /*98f0*/  BRA `(.L_x_151) ;  /* 0xffffffa400387947 */ /* 0x000fea000383ffff */
.L_x_77:
[----:B------:R-:W-:-:S07]  /*9900*/  MOV R0, UR5 ;  /* 0x0000000500007c02 */ /* 0x000fce0008000f00 */
.L_x_152:
[----:B-1----:R1:W2:Y:S02]  /*9910*/  SYNCS.PHASECHK.TRANS64.TRYWAIT P0, [R0+URZ], R3 ;  /* 0x00000003000075a7 */ /* 0x0022a400080011ff */
[----:B--2---:R-:W-:Y:S05]  /*9920*/  @!P0 NANOSLEEP.SYNCS 0x989680 ;  /* 0x009896800000895d */ /* 0x004fea0003900000 */
[----:B------:R-:W2:Y:S02]  /*9930*/  @!P0 SYNCS.PHASECHK.TRANS64 P0, [R0+URZ], R3 ;  /* 0x00000003000085a7 */ /* 0x000ea400080010ff */
[----:B--2---:R-:W-:Y:S05]  /*9940*/  @!P0 BRA `(.L_x_152) ;  /* 0xfffffffc00f08947 */ /* 0x004fea000383ffff */
[----:B------:R-:W-:Y:S05]  /*9950*/  BRA `(.L_x_153) ;  /* 0xffffffa400447947 */ /* 0x000fea000383ffff */
.L_x_78:
[----:B------:R-:W-:-:S07]  /*9960*/  MOV R0, UR4 ;  /* 0x0000000400007c02 */ /* 0x000fce0008000f00 */
.L_x_154:
[----:B-1----:R1:W2:Y:S02]  /*9970*/  SYNCS.PHASECHK.TRANS64.TRYWAIT P0, [R0+URZ], R3 ;  /* 0x00000003000075a7 */ /* 0x0022a400080011ff */
[----:B--2---:R-:W-:Y:S05]  /*9980*/  @!P0 NANOSLEEP.SYNCS 0x989680 ;  /* 0x009896800000895d */ /* 0x004fea0003900000 */
[----:B------:R-:W2:Y:S02]  /*9990*/  @!P0 SYNCS.PHASECHK.TRANS64 P0, [R0+URZ], R3 ;  /* 0x00000003000085a7 */ /* 0x000ea400080010ff */
[----:B--2---:R-:W-:Y:S05]  /*99a0*/  @!P0 BRA `(.L_x_154) ;  /* 0xfffffffc00f08947 */ /* 0x004fea000383ffff */
[----:B------:R-:W-:Y:S05]  /*99b0*/  BRA `(.L_x_155) ;  /* 0xffffffa400507947 */ /* 0x000fea000383ffff */
.L_x_83:
[----:B--2---:R2:W3:Y:S02]  /*99c0*/  SYNCS.PHASECHK.TRANS64.TRYWAIT P0, [R3+URZ+0xd0], R0 ;  /* 0x0000d000030075a7 */ /* 0x0044e400080011ff */
[----:B---3--:R-:W-:Y:S05]  /*99d0*/  @!P0 NANOSLEEP.SYNCS 0x989680 ;  /* 0x009896800000895d */ /* 0x008fea0003900000 */
[----:B------:R-:W3:Y:S02]  /*99e0*/  @!P0 SYNCS.PHASECHK.TRANS64 P0, [R3+URZ+0xd0], R0 ;  /* 0x0000d000030085a7 */ /* 0x000ee400080010ff */
[----:B---3--:R-:W-:Y:S05]  /*99f0*/  @!P0 BRA `(.L_x_83) ;  /* 0xfffffffc00f08947 */ /* 0x008fea000383ffff */
[----:B------:R-:W-:Y:S05]  /*9a00*/  BRA `(.L_x_156) ;  /* 0xffffffa800787947 */ /* 0x000fea000383ffff */
.L_x_86:
[----:B------:R-:W-:Y:S07]  /*9a10*/  MOV R0, UR21 ;  /* 0x0000001500007c02 */ /* 0x000fee0008000f00 */
.L_x_157:
[----:B--2---:R2:W3:Y:S02]  /*9a20*/  SYNCS.PHASECHK.TRANS64.TRYWAIT P1, [R0+URZ+0xc8], R3 ;  /* 0x0000c803000075a7 */ /* 0x0044e400080211ff */
[----:B---3--:R-:W-:Y:S05]  /*9a30*/  @!P1 NANOSLEEP.SYNCS 0x989680 ;  /* 0x009896800000995d */ /* 0x008fea0003900000 */
[----:B------:R-:W3:Y:S02]  /*9a40*/  @!P1 SYNCS.PHASECHK.TRANS64 P1, [R0+URZ+0xc8], R3 ;  /* 0x0000c803000095a7 */ /* 0x000ee400080210ff */
[----:B---3--:R-:W-:Y:S05]  /*9a50*/  @!P1 BRA `(.L_x_157) ;  /* 0xfffffffc00f09947 */ /* 0x008fea000383ffff */
[----:B------:R-:W-:Y:S05]  /*9a60*/  BRA `(.L_x_85) ;  /* 0xffffffac00ec7947 */ /* 0x000fea000383ffff */
.L_x_89:
[----:B--2---:R-:W-:Y:S07]  /*9a70*/  MOV R3, UR21 ;  /* 0x0000001500037c02 */ /* 0x004fee0008000f00 */
.L_x_158:
[----:B--2---:R2:W3:Y:S02]  /*9a80*/  SYNCS.PHASECHK.TRANS64.TRYWAIT P0, [R3+URZ+0xb8], R2 ;  /* 0x0000b802030075a7 */ /* 0x0044e400080011ff */
[----:B---3--:R-:W-:Y:S05]  /*9a90*/  @!P0 NANOSLEEP.SYNCS 0x989680 ;  /* 0x009896800000895d */ /* 0x008fea0003900000 */
[----:B------:R-:W3:Y:S02]  /*9aa0*/  @!P0 SYNCS.PHASECHK.TRANS64 P0, [R3+URZ+0xb8], R2 ;  /* 0x0000b802030085a7 */ /* 0x000ee400080010ff */
[----:B---3--:R-:W-:Y:S05]  /*9ab0*/  @!P0 BRA `(.L_x_158) ;  /* 0xfffffffc00f08947 */ /* 0x008fea000383ffff */
[----:B------:R-:W-:Y:S05]  /*9ac0*/  BRA `(.L_x_159) ;  /* 0xffffffb000407947 */ /* 0x000fea000383ffff */
.L_x_92:
[----:B------:R-:W-:Y:S07]  /*9ad0*/  MOV R0, UR4 ;  /* 0x0000000400007c02 */ /* 0x000fee0008000f00 */
.L_x_160:
[----:B-1----:R1:W2:Y:S02]  /*9ae0*/  SYNCS.PHASECHK.TRANS64.TRYWAIT P0, [R0+URZ+0xd0], R3 ;  /* 0x0000d003000075a7 */ /* 0x0022a400080011ff */
[----:B--2---:R-:W-:Y:S05]  /*9af0*/  @!P0 NANOSLEEP.SYNCS 0x989680 ;  /* 0x009896800000895d */ /* 0x004fea0003900000 */
[----:B------:R-:W2:Y:S02]  /*9b00*/  @!P0 SYNCS.PHASECHK.TRANS64 P0, [R0+URZ+0xd0], R3 ;  /* 0x0000d003000085a7 */ /* 0x000ea400080010ff */
[----:B--2---:R-:W-:Y:S05]  /*9b10*/  @!P0 BRA `(.L_x_160) ;  /* 0xfffffffc00f08947 */ /* 0x004fea000383ffff */
[----:B------:R-:W-:Y:S05]  /*9b20*/  BRA `(.L_x_161) ;  /* 0xffffffb400b87947 */ /* 0x000fea000383ffff */
.L_x_102:
[----:B-1----:R-:W-:Y:S04]  /*9b30*/  MOV R0, UR44 ;  /* 0x0000002c00007c02 */ /* 0x002fe80008000f00 */
[----:B------:R1:W2:Y:S03]  /*9b40*/  SYNCS.PHASECHK.TRANS64.TRYWAIT P1, [R0+URZ+0xb0], R3 ;  /* 0x0000b003000075a7 */ /* 0x0002a600080211ff */
[----:B--2---:R-:W-:Y:S05]  /*9b50*/  @!P1 NANOSLEEP.SYNCS 0x989680 ;  /* 0x009896800000995d */ /* 0x004fea0003900000 */
[----:B------:R-:W2:Y:S02]  /*9b60*/  @!P1 SYNCS.PHASECHK.TRANS64 P1, [R0+URZ+0xb0], R3 ;  /* 0x0000b003000095a7 */ /* 0x000ea400080210ff */
[----:B--2---:R-:W-:Y:S05]  /*9b70*/  @!P1 BRA `(.L_x_102) ;  /* 0xfffffffc00ec9947 */ /* 0x004fea000383ffff */
[----:B------:R-:W-:Y:S05]  /*9b80*/  BRA `(.L_x_101) ;  /* 0xffffffc400687947 */ /* 0x000fea000383ffff */
.L_x_104:
[----:B------:R1:W1:Y:S02]  /*9b90*/  SYNCS.PHASECHK.TRANS64.TRYWAIT P1, [R148+URZ+0xf0], R9 ;  /* 0x0000f009940075a7 */ /* 0x00026400080211ff */
[----:B-1----:R-:W-:Y:S05]  /*9ba0*/  @!P1 NANOSLEEP.SYNCS 0x989680 ;  /* 0x009896800000995d */ /* 0x002fea0003900000 */
[----:B------:R-:W1:Y:S02]  /*9bb0*/  @!P1 SYNCS.PHASECHK.TRANS64 P1, [R148+URZ+0xf0], R9 ;  /* 0x0000f009940095a7 */ /* 0x000e6400080210ff */
[----:B-1----:R-:W-:Y:S05]  /*9bc0*/  @!P1 BRA `(.L_x_104) ;  /* 0xfffffffc00f09947 */ /* 0x002fea000383ffff */
[----:B------:R-:W-:Y:S05]  /*9bd0*/  BRA `(.L_x_103) ;  /* 0xffffffc400d07947 */ /* 0x000fea000383ffff */
        .weak           $__internal_0_$__cuda_sm10x_tcgen05_guardrail_trap_col_being_dealloced_not_returned_by_alloc
        .type           $__internal_0_$__cuda_sm10x_tcgen05_guardrail_trap_col_being_dealloced_not_returned_by_alloc,@function
        .size           $__internal_0_$__cuda_sm10x_tcgen05_guardrail_trap_col_being_dealloced_not_returned_by_alloc,($__internal_1_$__cuda_sm10x_tcgen05_guardrail_trap_phase_invalid_during_alloc - $__internal_0_$__cuda_sm10x_tcgen05_guardrail_trap_col_being_dealloced_not_returned_by_alloc)
$__internal_0_$__cuda_sm10x_tcgen05_guardrail_trap_col_being_dealloced_not_returned_by_alloc:
[----:B------:R-:W-:Y:S05]  /*9be0*/  BPT.TRAP 0x1 ;  /* 0x000000040000795c */ /* 0x000fea0000300000 */
[----:B------:R-:W-:-:S04]  /*9bf0*/  HFMA2 R3, -RZ, RZ, 0, 0 ;  /* 0x00000000ff037431 */ /* 0x000fc800000001ff */
[----:B------:R-:W-:Y:S05]  /*9c00*/  RET.REL.NODEC R2 `(_ZN7cutlass13device_kernelINS_4gemm6kernel13GemmUniversalIN4cute5tupleIJiiiiEEENS1_10collective13CollectiveMmaINS1_35MainloopSm100TmaUmmaWarpSpecializedILi11ELi2ELi4ENS5_IJNS4_1CILi2EEENSA_ILi1EEESC_EEEEENS5_IJNSA_ILi64EEENSA_ILi224EEESF_EEEaNS5_IJlSC_lEEEaSI_NS4_8TiledMMAINS4_8MMA_AtomIJNS4_15SM100_MMA_S8_SSIaaiLi64ELi224ELNS4_4UMMA5MajorE0ELSN_0ELNSM_8SaturateE0EEEEEENS4_6LayoutINS5_IJSC_SC_SC_EEENS5_IJNSA_ILi0EEEST_ST_EEEEENS5_IJNS4_10UnderscoreESW_SW_EEEEENS4_13SM90_TMA_LOADENS4_14ComposedLayoutINS4_7SwizzleILi2ELi4ELi3EEENS4_18smem_ptr_flag_bitsILi8EEENSR_INS5_IJNSA_ILi8EEESF_EEENS5_IJSF_SC_EEEEEEEvNS4_8identityENS4_23SM90_TMA_LOAD_MULTICASTES19_vS1A_EENS_8epilogue10collective18CollectiveEpilogueINS1D_23Sm100TmaWarpSpecializedILi1ELi1ELi112ELb0ELb0EEEJSH_NS5_IJNSR_ISF_SC_EENSR_ISG_SC_EEEEEaSI_aSI_NS1D_6fusion15FusionCallbacksIS1H_NS1L_17LinearCombinationIaiaiLNS_15FloatRoundStyleE2EEESH_S1K_JEEENS4_5SM1004TMEM4LOAD26SM100_TMEM_LOAD_16dp32b16xESZ_NS10_INS11_ILi1ELi4ELi3EEES14_NSR_INS5_IJS15_NSA_ILi32EEEEEENS5_IJS1W_SC_EEEEEEENS4_39AutoVectorizingCopyWithAssumedAlignmentILi128EEENS4_14SM90_TMA_STOREES20_S22_S22_EEEvvEEEEvNT_6ParamsE) ;  /* 0xffffff6002fc7950 */ /* 0x000fea0003c3ffff */
        .weak           $__internal_1_$__cuda_sm10x_tcgen05_guardrail_trap_phase_invalid_during_alloc
        .type           $__internal_1_$__cuda_sm10x_tcgen05_guardrail_trap_phase_invalid_during_alloc,@function
        .size           $__internal_1_$__cuda_sm10x_tcgen05_guardrail_trap_phase_invalid_during_alloc,($__internal_2_$__cuda_sm10x_tcgen05_guardrail_trap_unallocated_columns_being_dealloced - $__internal_1_$__cuda_sm10x_tcgen05_guardrail_trap_phase_invalid_during_alloc)
$__internal_1_$__cuda_sm10x_tcgen05_guardrail_trap_phase_invalid_during_alloc:
[----:B------:R-:W-:Y:S05]  /*9c10*/  BPT.TRAP 0x1 ;  /* 0x000000040000795c */ /* 0x000fea0000300000 */
[----:B------:R-:W-:-:S04]  /*9c20*/  MOV R5, 0x0 ;  /* 0x0000000000057802 */ /* 0x000fc80000000f00 */
[----:B------:R-:W-:Y:S05]  /*9c30*/  RET.REL.NODEC R4 `(_ZN7cutlass13device_kernelINS_4gemm6kernel13GemmUniversalIN4cute5tupleIJiiiiEEENS1_10collective13CollectiveMmaINS1_35MainloopSm100TmaUmmaWarpSpecializedILi11ELi2ELi4ENS5_IJNS4_1CILi2EEENSA_ILi1EEESC_EEEEENS5_IJNSA_ILi64EEENSA_ILi224EEESF_EEEaNS5_IJlSC_lEEEaSI_NS4_8TiledMMAINS4_8MMA_AtomIJNS4_15SM100_MMA_S8_SSIaaiLi64ELi224ELNS4_4UMMA5MajorE0ELSN_0ELNSM_8SaturateE0EEEEEENS4_6LayoutINS5_IJSC_SC_SC_EEENS5_IJNSA_ILi0EEEST_ST_EEEEENS5_IJNS4_10UnderscoreESW_SW_EEEEENS4_13SM90_TMA_LOADENS4_14ComposedLayoutINS4_7SwizzleILi2ELi4ELi3EEENS4_18smem_ptr_flag_bitsILi8EEENSR_INS5_IJNSA_ILi8EEESF_EEENS5_IJSF_SC_EEEEEEEvNS4_8identityENS4_23SM90_TMA_LOAD_MULTICASTES19_vS1A_EENS_8epilogue10collective18CollectiveEpilogueINS1D_23Sm100TmaWarpSpecializedILi1ELi1ELi112ELb0ELb0EEEJSH_NS5_IJNSR_ISF_SC_EENSR_ISG_SC_EEEEEaSI_aSI_NS1D_6fusion15FusionCallbacksIS1H_NS1L_17LinearCombinationIaiaiLNS_15FloatRoundStyleE2EEESH_S1K_JEEENS4_5SM1004TMEM4LOAD26SM100_TMEM_LOAD_16dp32b16xESZ_NS10_INS11_ILi1ELi4ELi3EEES14_NSR_INS5_IJS15_NSA_ILi32EEEEEENS5_IJS1W_SC_EEEEEEENS4_39AutoVectorizingCopyWithAssumedAlignmentILi128EEENS4_14SM90_TMA_STOREES20_S22_S22_EEEvvEEEEvNT_6ParamsE) ;  /* 0xffffff6004f07950 */ /* 0x000fea0003c3ffff */
        .weak           $__internal_2_$__cuda_sm10x_tcgen05_guardrail_trap_unallocated_columns_being_dealloced
        .type           $__internal_2_$__cuda_sm10x_tcgen05_guardrail_trap_unallocated_columns_being_dealloced,@function
        .size           $__internal_2_$__cuda_sm10x_tcgen05_guardrail_trap_unallocated_columns_being_dealloced,(.L_x_163 - $__internal_2_$__cuda_sm10x_tcgen05_guardrail_trap_unallocated_columns_being_dealloced)
$__internal_2_$__cuda_sm10x_tcgen05_guardrail_trap_unallocated_columns_being_dealloced:
[----:B------:R-:W-:Y:S05]  /*9c40*/  BPT.TRAP 0x1 ;  /* 0x000000040000795c */ /* 0x000fea0000300000 */
[----:B------:R-:W-:-:S04]  /*9c50*/  HFMA2 R3, -RZ, RZ, 0, 0 ;  /* 0x00000000ff037431 */ /* 0x000fc800000001ff */
[----:B------:R-:W-:Y:S05]  /*9c60*/  RET.REL.NODEC R2 `(_ZN7cutlass13device_kernelINS_4gemm6kernel13GemmUniversalIN4cute5tupleIJiiiiEEENS1_10collective13CollectiveMmaINS1_35MainloopSm100TmaUmmaWarpSpecializedILi11ELi2ELi4ENS5_IJNS4_1CILi2EEENSA_ILi1EEESC_EEEEENS5_IJNSA_ILi64EEENSA_ILi224EEESF_EEEaNS5_IJlSC_lEEEaSI_NS4_8TiledMMAINS4_8MMA_AtomIJNS4_15SM100_MMA_S8_SSIaaiLi64ELi224ELNS4_4UMMA5MajorE0ELSN_0ELNSM_8SaturateE0EEEEEENS4_6LayoutINS5_IJSC_SC_SC_EEENS5_IJNSA_ILi0EEEST_ST_EEEEENS5_IJNS4_10UnderscoreESW_SW_EEEEENS4_13SM90_TMA_LOADENS4_14ComposedLayoutINS4_7SwizzleILi2ELi4ELi3EEENS4_18smem_ptr_flag_bitsILi8EEENSR_INS5_IJNSA_ILi8EEESF_EEENS5_IJSF_SC_EEEEEEEvNS4_8identityENS4_23SM90_TMA_LOAD_MULTICASTES19_vS1A_EENS_8epilogue10collective18CollectiveEpilogueINS1D_23Sm100TmaWarpSpecializedILi1ELi1ELi112ELb0ELb0EEEJSH_NS5_IJNSR_ISF_SC_EENSR_ISG_SC_EEEEEaSI_aSI_NS1D_6fusion15FusionCallbacksIS1H_NS1L_17LinearCombinationIaiaiLNS_15FloatRoundStyleE2EEESH_S1K_JEEENS4_5SM1004TMEM4LOAD26SM100_TMEM_LOAD_16dp32b16xESZ_NS10_INS11_ILi1ELi4ELi3EEES14_NSR_INS5_IJS15_NSA_ILi32EEEEEENS5_IJS1W_SC_EEEEEEENS4_39AutoVectorizingCopyWithAssumedAlignmentILi128EEENS4_14SM90_TMA_STOREES20_S22_S22_EEEvvEEEEvNT_6ParamsE) ;  /* 0xffffff6002e47950 */ /* 0x000fea0003c3ffff */
.L_x_162:
[----:B------:R-:W-:-:S00]  /*9c70*/  BRA `(.L_x_162) ;  /* 0xfffffffc00fc7947 */ /* 0x000fc0000383ffff */
[----:B------:R-:W-:-:S00]  /*9c80*/  NOP ;  /* 0x0000000000007918 */ /* 0x000fc00000000000 */
[----:B------:R-:W-:-:S00]  /*9c90*/  NOP ;  /* 0x0000000000007918 */ /* 0x000fc00000000000 */
[----:B------:R-:W-:-:S00]  /*9ca0*/  NOP ;  /* 0x0000000000007918 */ /* 0x000fc00000000000 */
[----:B------:R-:W-:-:S00]  /*9cb0*/  NOP ;  /* 0x0000000000007918 */ /* 0x000fc00000000000 */
[----:B------:R-:W-:-:S00]  /*9cc0*/  NOP ;  /* 0x0000000000007918 */ /* 0x000fc00000000000 */
[----:B------:R-:W-:-:S00]  /*9cd0*/  NOP ;  /* 0x0000000000007918 */ /* 0x000fc00000000000 */
[----:B------:R-:W-:-:S00]  /*9ce0*/  NOP ;  /* 0x0000000000007918 */ /* 0x000fc00000000000 */
[----:B------:R-:W-:-:S00]  /*9cf0*/  NOP ;  /* 0x0000000000007918 */ /* 0x000fc00000000000 */
.L_x_163:


//--------------------- .nv.global.init           --------------------------
	.section	.nv.global.init,"aw",@progbits
.nv.global.init:
	.type		$str$27,@object
	.size		$str$27,($str$28 - $str$27)
$str$27:
        /*0000*/ 	.byte	0x28, 0x61, 0x64, 0x64, 0x72, 0x65, 0x73, 0x73, 0x20, 0x26, 0x20, 0x6d, 0x61, 0x73, 0x6b, 0x29
        /*0010*/ 	.byte	0x20, 0x3d, 0x3d, 0x20, 0x30, 0x00
	.type		$str$28,@object
	.size		$str$28,($str$26 - $str$28)
$str$28:
        /*0016*/ 	.byte	0x2f, 0x74, 0x6d, 0x70, 0x2f, 0x63, 0x75, 0x74, 0x6c, 0x61, 0x73, 0x73, 0x5f, 0x73, 0x77, 0x65
        /*0026*/ 	.byte	0x65, 0x70, 0x5f, 0x73, 0x72, 0x63, 0x2f, 0x69, 0x6e, 0x63, 0x6c, 0x75, 0x64, 0x65, 0x2f, 0x63
        /*0036*/ 	.byte	0x75, 0x74, 0x65, 0x2f, 0x70, 0x6f, 0x69, 0x6e, 0x74, 0x65, 0x72, 0x5f, 0x66, 0x6c, 0x61, 0x67
        /*0046*/ 	.byte	0x67, 0x65, 0x64, 0x2e, 0x68, 0x70, 0x70, 0x00
	.type		$str$26,@object
	.size		$str$26,($str$25 - $str$26)
$str$26:
        /*004e*/ 	.byte	0x2f, 0x74, 0x6d, 0x70, 0x2f, 0x63, 0x75, 0x74, 0x6c, 0x61, 0x73, 0x73, 0x5f, 0x73, 0x77, 0x65
        /*005e*/ 	.byte	0x65, 0x70, 0x5f, 0x73, 0x72, 0x63, 0x2f, 0x69, 0x6e, 0x63, 0x6c, 0x75, 0x64, 0x65, 0x2f, 0x63
        /*006e*/ 	.byte	0x75, 0x74, 0x65, 0x2f, 0x61, 0x74, 0x6f, 0x6d, 0x2f, 0x63, 0x6f, 0x70, 0x79, 0x5f, 0x74, 0x72
        /*007e*/ 	.byte	0x61, 0x69, 0x74, 0x73, 0x5f, 0x73, 0x6d, 0x31, 0x30, 0x30, 0x2e, 0x68, 0x70, 0x70, 0x00
	.type		$str$25,@object
	.size		$str$25,(__unnamed_1 - $str$25)
$str$25:
        /*008d*/ 	.byte	0x28, 0x28, 0x75, 0x69, 0x6e, 0x74, 0x33, 0x32, 0x5f, 0x74, 0x28, 0x74, 0x68, 0x72, 0x65, 0x61
        /*009d*/ 	.byte	0x64, 0x49, 0x64, 0x78, 0x2e, 0x78, 0x29, 0x20, 0x2f, 0x20, 0x33, 0x32, 0x29, 0x20, 0x25, 0x20
        /*00ad*/ 	.byte	0x34, 0x29, 0x20, 0x3d, 0x3d, 0x20, 0x28, 0x28, 0x28, 0x74, 0x6d, 0x65, 0x6d, 0x5f, 0x61, 0x64
        /*00bd*/ 	.byte	0x64, 0x72, 0x20, 0x3e, 0x3e, 0x20, 0x31, 0x36, 0x29, 0x20, 0x2f, 0x20, 0x33, 0x32, 0x29, 0x20
        /*00cd*/ 	.byte	0x25, 0x20, 0x34, 0x29, 0x00
	.type		__unnamed_1,@object
	.size		__unnamed_1,(__unnamed_2 - __unnamed_1)
__unnamed_1:
        /*00d2*/ 	.byte	0x61, 0x75, 0x74, 0x6f, 0x20, 0x63, 0x75, 0x74, 0x65, 0x3a, 0x3a, 0x61, 0x73, 0x5f, 0x70, 0x6f
        /* <DEDUP_REMOVED lines=24> */
        /*0262*/ 	.byte	0x3e, 0x3e, 0x3e, 0x5d, 0x00
	.type		__unnamed_2,@object
	.size		__unnamed_2,(.L_2 - __unnamed_2)
__unnamed_2:
        /* <DEDUP_REMOVED lines=37> */
        /*04b7*/ 	.byte	0x74, 0x65, 0x3a, 0x3a, 0x43, 0x3c, 0x30, 0x3e, 0x3e, 0x3e, 0x3e, 0x5d, 0x00
.L_2:


//--------------------- .nv.shared._ZN7cutlass13device_kernelINS_4gemm6kernel13GemmUniversalIN4cute5tupleIJiiiiEEENS1_10collective13CollectiveMmaINS1_35MainloopSm100TmaUmmaWarpSpecializedILi11ELi2ELi4ENS5_IJNS4_1CILi2EEENSA_ILi1EEESC_EEEEENS5_IJNSA_ILi64EEENSA_ILi224EEESF_EEEaNS5_IJlSC_lEEEaSI_NS4_8TiledMMAINS4_8MMA_AtomIJNS4_15SM100_MMA_S8_SSIaaiLi64ELi224ELNS4_4UMMA5MajorE0ELSN_0ELNSM_8SaturateE0EEEEEENS4_6LayoutINS5_IJSC_SC_SC_EEENS5_IJNSA_ILi0EEEST_ST_EEEEENS5_IJNS4_10UnderscoreESW_SW_EEEEENS4_13SM90_TMA_LOADENS4_14ComposedLayoutINS4_7SwizzleILi2ELi4ELi3EEENS4_18smem_ptr_flag_bitsILi8EEENSR_INS5_IJNSA_ILi8EEESF_EEENS5_IJSF_SC_EEEEEEEvNS4_8identityENS4_23SM90_TMA_LOAD_MULTICASTES19_vS1A_EENS_8epilogue10collective18CollectiveEpilogueINS1D_23Sm100TmaWarpSpecializedILi1ELi1ELi112ELb0ELb0EEEJSH_NS5_IJNSR_ISF_SC_EENSR_ISG_SC_EEEEEaSI_aSI_NS1D_6fusion15FusionCallbacksIS1H_NS1L_17LinearCombinationIaiaiLNS_15FloatRoundStyleE2EEESH_S1K_JEEENS4_5SM1004TMEM4LOAD26SM100_TMEM_LOAD_16dp32b16xESZ_NS10_INS11_ILi1ELi4ELi3EEES14_NSR_INS5_IJS15_NSA_ILi32EEEEEENS5_IJS1W_SC_EEEEEEENS4_39AutoVectorizingCopyWithAssumedAlignmentILi128EEENS4_14SM90_TMA_STOREES20_S22_S22_EEEvvEEEEvNT_6ParamsE --------------------------
	.section	.nv.shared._ZN7cutlass13device_kernelINS_4gemm6kernel13GemmUniversalIN4cute5tupleIJiiiiEEENS1_10collective13CollectiveMmaINS1_35MainloopSm100TmaUmmaWarpSpecializedILi11ELi2ELi4ENS5_IJNS4_1CILi2EEENSA_ILi1EEESC_EEEEENS5_IJNSA_ILi64EEENSA_ILi224EEESF_EEEaNS5_IJlSC_lEEEaSI_NS4_8TiledMMAINS4_8MMA_AtomIJNS4_15SM100_MMA_S8_SSIaaiLi64ELi224ELNS4_4UMMA5MajorE0ELSN_0ELNSM_8SaturateE0EEEEEENS4_6LayoutINS5_IJSC_SC_SC_EEENS5_IJNSA_ILi0EEEST_ST_EEEEENS5_IJNS4_10UnderscoreESW_SW_EEEEENS4_13SM90_TMA_LOADENS4_14ComposedLayoutINS4_7SwizzleILi2ELi4ELi3EEENS4_18smem_ptr_flag_bitsILi8EEENSR_INS5_IJNSA_ILi8EEESF_EEENS5_IJSF_SC_EEEEEEEvNS4_8identityENS4_23SM90_TMA_LOAD_MULTICASTES19_vS1A_EENS_8epilogue10collective18CollectiveEpilogueINS1D_23Sm100TmaWarpSpecializedILi1ELi1ELi112ELb0ELb0EEEJSH_NS5_IJNSR_ISF_SC_EENSR_ISG_SC_EEEEEaSI_aSI_NS1D_6fusion15FusionCallbacksIS1H_NS1L_17LinearCombinationIaiaiLNS_15FloatRoundStyleE2EEESH_S1K_JEEENS4_5SM1004TMEM4LOAD26SM100_TMEM_LOAD_16dp32b16xESZ_NS10_INS11_ILi1ELi4ELi3EEES14_NSR_INS5_IJS15_NSA_ILi32EEEEEENS5_IJS1W_SC_EEEEEEENS4_39AutoVectorizingCopyWithAssumedAlignmentILi128EEENS4_14SM90_TMA_STOREES20_S22_S22_EEEvvEEEEvNT_6ParamsE,"aw",@nobits
	.sectionflags	@""
	.align	16
	.zero		1024


//--------------------- .nv.shared.reserved.0     --------------------------
	.section	.nv.shared.reserved.0,"aw",@nobits
	.weak		__nv_reservedSMEM_offset_0_alias
	.size		__nv_reservedSMEM_offset_0_alias, 0, 64
	.other		__nv_reservedSMEM_offset_0_alias,@"STO_CUDA_RESERVED_SHARED STV_DEFAULT"
__nv_reservedSMEM_offset_0_alias:
	.zero		0
.nv.shared.reserved.0:
	.zero		64
	.weak		__nv_reservedSMEM_tcgen05_partition
	.type		__nv_reservedSMEM_tcgen05_partition,@object
	.size		__nv_reservedSMEM_tcgen05_partition,(.L_0 - __nv_reservedSMEM_tcgen05_partition)
__nv_reservedSMEM_tcgen05_partition:
	.zero		32
.L_0:


//--------------------- .nv.global                --------------------------
	.section	.nv.global,"aw",@nobits
.nv.global:
	.type		_ZN40_INTERNAL_1787aefd_4_k_cu_349015a8_344714cute1_E,@object
	.size		_ZN40_INTERNAL_1787aefd_4_k_cu_349015a8_344714cute1_E,(_ZN40_INTERNAL_1787aefd_4_k_cu_349015a8_344714cuda3std3__45__cpo6cbeginE - _ZN40_INTERNAL_1787aefd_4_k_cu_349015a8_344714cute1_E)
_ZN40_INTERNAL_1787aefd_4_k_cu_349015a8_344714cute1_E:
	.zero		1
	.type		_ZN40_INTERNAL_1787aefd_4_k_cu_349015a8_344714cuda3std3__45__cpo6cbeginE,@object
	.size		_ZN40_INTERNAL_1787aefd_4_k_cu_349015a8_344714cuda3std3__45__cpo6cbeginE,(_ZN40_INTERNAL_1787aefd_4_k_cu_349015a8_344714cuda3std3__48in_placeE - _ZN40_INTERNAL_1787aefd_4_k_cu_349015a8_344714cuda3std3__45__cpo6cbeginE)
_ZN40_INTERNAL_1787aefd_4_k_cu_349015a8_344714cuda3std3__45__cpo6cbeginE:
	.zero		1
	.type		_ZN40_INTERNAL_1787aefd_4_k_cu_349015a8_344714cuda3std3__48in_placeE,@object
	.size		_ZN40_INTERNAL_1787aefd_4_k_cu_349015a8_344714cuda3std3__48in_placeE,(_ZN40_INTERNAL_1787aefd_4_k_cu_349015a8_344714cuda3std6ranges3__45__cpo9iter_moveE - _ZN40_INTERNAL_1787aefd_4_k_cu_349015a8_344714cuda3std3__48in_placeE)
_ZN40_INTERNAL_1787aefd_4_k_cu_349015a8_344714cuda3std3__48in_placeE:
	.zero		1
	.type		_ZN40_INTERNAL_1787aefd_4_k_cu_349015a8_344714cuda3std6ranges3__45__cpo9iter_moveE,@object
	.size		_ZN40_INTERNAL_1787aefd_4_k_cu_349015a8_344714cuda3std6ranges3__45__cpo9iter_moveE,(_ZN40_INTERNAL_1787aefd_4_k_cu_349015a8_344714cuda3std3__45__cpo5beginE - _ZN40_INTERNAL_1787aefd_4_k_cu_349015a8_344714cuda3std6ranges3__45__cpo9iter_moveE)
_ZN40_INTERNAL_1787aefd_4_k_cu_349015a8_344714cuda3std6ranges3__45__cpo9iter_moveE:
	.zero		1
	.type		_ZN40_INTERNAL_1787aefd_4_k_cu_349015a8_344714cuda3std3__45__cpo5beginE,@object
	.size		_ZN40_INTERNAL_1787aefd_4_k_cu_349015a8_344714cuda3std3__45__cpo5beginE,(_ZN40_INTERNAL_1787aefd_4_k_cu_349015a8_344714cuda3std3__442_GLOBAL__N__1787aefd_4_k_cu_349015a8_344716ignoreE - _ZN40_INTERNAL_1787aefd_4_k_cu_349015a8_344714cuda3std3__45__cpo5beginE)
_ZN40_INTERNAL_1787aefd_4_k_cu_349015a8_344714cuda3std3__45__cpo5beginE:
	.zero		1
	.type		_ZN40_INTERNAL_1787aefd_4_k_cu_349015a8_344714cuda3std3__442_GLOBAL__N__1787aefd_4_k_cu_349015a8_344716ignoreE,@object
	.size		_ZN40_INTERNAL_1787aefd_4_k_cu_349015a8_344714cuda3std3__442_GLOBAL__N__1787aefd_4_k_cu_349015a8_344716ignoreE,(_ZN40_INTERNAL_1787aefd_4_k_cu_349015a8_344714cute7productE - _ZN40_INTERNAL_1787aefd_4_k_cu_349015a8_344714cuda3std3__442_GLOBAL__N__1787aefd_4_k_cu_349015a8_344716ignoreE)
_ZN40_INTERNAL_1787aefd_4_k_cu_349015a8_344714cuda3std3__442_GLOBAL__N__1787aefd_4_k_cu_349015a8_344716ignoreE:
	.zero		1
	.type		_ZN40_INTERNAL_1787aefd_4_k_cu_349015a8_344714cute7productE,@object
	.size		_ZN40_INTERNAL_1787aefd_4_k_cu_349015a8_344714cute7productE,(_ZN40_INTERNAL_1787aefd_4_k_cu_349015a8_344714cuda3std3__45__cpo3endE - _ZN40_INTERNAL_1787aefd_4_k_cu_349015a8_344714cute7productE)
_ZN40_INTERNAL_1787aefd_4_k_cu_349015a8_344714cute7productE:
	.zero		1
	.type		_ZN40_INTERNAL_1787aefd_4_k_cu_349015a8_344714cuda3std3__45__cpo3endE,@object
	.size		_ZN40_INTERNAL_1787aefd_4_k_cu_349015a8_344714cuda3std3__45__cpo3endE,(_ZN40_INTERNAL_1787aefd_4_k_cu_349015a8_344714cuda3std3__419piecewise_constructE - _ZN40_INTERNAL_1787aefd_4_k_cu_349015a8_344714cuda3std3__45__cpo3endE)
_ZN40_INTERNAL_1787aefd_4_k_cu_349015a8_344714cuda3std3__45__cpo3endE:
	.zero		1
	.type		_ZN40_INTERNAL_1787aefd_4_k_cu_349015a8_344714cuda3std3__419piecewise_constructE,@object
	.size		_ZN40_INTERNAL_1787aefd_4_k_cu_349015a8_344714cuda3std3__419piecewise_constructE,(_ZN40_INTERNAL_1787aefd_4_k_cu_349015a8_344714cuda3std3__45__cpo4cendE - _ZN40_INTERNAL_1787aefd_4_k_cu_349015a8_344714cuda3std3__419piecewise_constructE)
_ZN40_INTERNAL_1787aefd_4_k_cu_349015a8_344714cuda3std3__419piecewise_constructE:
	.zero		1
	.type		_ZN40_INTERNAL_1787aefd_4_k_cu_349015a8_344714cuda3std3__45__cpo4cendE,@object
	.size		_ZN40_INTERNAL_1787aefd_4_k_cu_349015a8_344714cuda3std3__45__cpo4cendE,(_ZN40_INTERNAL_1787aefd_4_k_cu_349015a8_344714cuda3std6ranges3__45__cpo4swapE - _ZN40_INTERNAL_1787aefd_4_k_cu_349015a8_344714cuda3std3__45__cpo4cendE)
_ZN40_INTERNAL_1787aefd_4_k_cu_349015a8_344714cuda3std3__45__cpo4cendE:
	.zero		1
	.type		_ZN40_INTERNAL_1787aefd_4_k_cu_349015a8_344714cuda3std6ranges3__45__cpo4swapE,@object
	.size		_ZN40_INTERNAL_1787aefd_4_k_cu_349015a8_344714cuda3std6ranges3__45__cpo4swapE,(.L_10 - _ZN40_INTERNAL_1787aefd_4_k_cu_349015a8_344714cuda3std6ranges3__45__cpo4swapE)
_ZN40_INTERNAL_1787aefd_4_k_cu_349015a8_344714cuda3std6ranges3__45__cpo4swapE:
	.zero		1
.L_10:


//--------------------- .nv.constant0._ZN7cutlass13device_kernelINS_4gemm6kernel13GemmUniversalIN4cute5tupleIJiiiiEEENS1_10collective13CollectiveMmaINS1_35MainloopSm100TmaUmmaWarpSpecializedILi11ELi2ELi4ENS5_IJNS4_1CILi2EEENSA_ILi1EEESC_EEEEENS5_IJNSA_ILi64EEENSA_ILi224EEESF_EEEaNS5_IJlSC_lEEEaSI_NS4_8TiledMMAINS4_8MMA_AtomIJNS4_15SM100_MMA_S8_SSIaaiLi64ELi224ELNS4_4UMMA5MajorE0ELSN_0ELNSM_8SaturateE0EEEEEENS4_6LayoutINS5_IJSC_SC_SC_EEENS5_IJNSA_ILi0EEEST_ST_EEEEENS5_IJNS4_10UnderscoreESW_SW_EEEEENS4_13SM90_TMA_LOADENS4_14ComposedLayoutINS4_7SwizzleILi2ELi4ELi3EEENS4_18smem_ptr_flag_bitsILi8EEENSR_INS5_IJNSA_ILi8EEESF_EEENS5_IJSF_SC_EEEEEEEvNS4_8identityENS4_23SM90_TMA_LOAD_MULTICASTES19_vS1A_EENS_8epilogue10collective18CollectiveEpilogueINS1D_23Sm100TmaWarpSpecializedILi1ELi1ELi112ELb0ELb0EEEJSH_NS5_IJNSR_ISF_SC_EENSR_ISG_SC_EEEEEaSI_aSI_NS1D_6fusion15FusionCallbacksIS1H_NS1L_17LinearCombinationIaiaiLNS_15FloatRoundStyleE2EEESH_S1K_JEEENS4_5SM1004TMEM4LOAD26SM100_TMEM_LOAD_16dp32b16xESZ_NS10_INS11_ILi1ELi4ELi3EEES14_NSR_INS5_IJS15_NSA_ILi32EEEEEENS5_IJS1W_SC_EEEEEEENS4_39AutoVectorizingCopyWithAssumedAlignmentILi128EEENS4_14SM90_TMA_STOREES20_S22_S22_EEEvvEEEEvNT_6ParamsE --------------------------
	.section	.nv.constant0._ZN7cutlass13device_kernelINS_4gemm6kernel13GemmUniversalIN4cute5tupleIJiiiiEEENS1_10collective13CollectiveMmaINS1_35MainloopSm100TmaUmmaWarpSpecializedILi11ELi2ELi4ENS5_IJNS4_1CILi2EEENSA_ILi1EEESC_EEEEENS5_IJNSA_ILi64EEENSA_ILi224EEESF_EEEaNS5_IJlSC_lEEEaSI_NS4_8TiledMMAINS4_8MMA_AtomIJNS4_15SM100_MMA_S8_SSIaaiLi64ELi224ELNS4_4UMMA5MajorE0ELSN_0ELNSM_8SaturateE0EEEEEENS4_6LayoutINS5_IJSC_SC_SC_EEENS5_IJNSA_ILi0EEEST_ST_EEEEENS5_IJNS4_10UnderscoreESW_SW_EEEEENS4_13SM90_TMA_LOADENS4_14ComposedLayoutINS4_7SwizzleILi2ELi4ELi3EEENS4_18smem_ptr_flag_bitsILi8EEENSR_INS5_IJNSA_ILi8EEESF_EEENS5_IJSF_SC_EEEEEEEvNS4_8identityENS4_23SM90_TMA_LOAD_MULTICASTES19_vS1A_EENS_8epilogue10collective18CollectiveEpilogueINS1D_23Sm100TmaWarpSpecializedILi1ELi1ELi112ELb0ELb0EEEJSH_NS5_IJNSR_ISF_SC_EENSR_ISG_SC_EEEEEaSI_aSI_NS1D_6fusion15FusionCallbacksIS1H_NS1L_17LinearCombinationIaiaiLNS_15FloatRoundStyleE2EEESH_S1K_JEEENS4_5SM1004TMEM4LOAD26SM100_TMEM_LOAD_16dp32b16xESZ_NS10_INS11_ILi1ELi4ELi3EEES14_NSR_INS5_IJS15_NSA_ILi32EEEEEENS5_IJS1W_SC_EEEEEEENS4_39AutoVectorizingCopyWithAssumedAlignmentILi128EEENS4_14SM90_TMA_STOREES20_S22_S22_EEEvvEEEEvNT_6ParamsE,"a",@progbits
	.sectionflags	@""
	.align	4
.nv.constant0._ZN7cutlass13device_kernelINS_4gemm6kernel13GemmUniversalIN4cute5tupleIJiiiiEEENS1_10collective13CollectiveMmaINS1_35MainloopSm100TmaUmmaWarpSpecializedILi11ELi2ELi4ENS5_IJNS4_1CILi2EEENSA_ILi1EEESC_EEEEENS5_IJNSA_ILi64EEENSA_ILi224EEESF_EEEaNS5_IJlSC_lEEEaSI_NS4_8TiledMMAINS4_8MMA_AtomIJNS4_15SM100_MMA_S8_SSIaaiLi64ELi224ELNS4_4UMMA5MajorE0ELSN_0ELNSM_8SaturateE0EEEEEENS4_6LayoutINS5_IJSC_SC_SC_EEENS5_IJNSA_ILi0EEEST_ST_EEEEENS5_IJNS4_10UnderscoreESW_SW_EEEEENS4_13SM90_TMA_LOADENS4_14ComposedLayoutINS4_7SwizzleILi2ELi4ELi3EEENS4_18smem_ptr_flag_bitsILi8EEENSR_INS5_IJNSA_ILi8EEESF_EEENS5_IJSF_SC_EEEEEEEvNS4_8identityENS4_23SM90_TMA_LOAD_MULTICASTES19_vS1A_EENS_8epilogue10collective18CollectiveEpilogueINS1D_23Sm100TmaWarpSpecializedILi1ELi1ELi112ELb0ELb0EEEJSH_NS5_IJNSR_ISF_SC_EENSR_ISG_SC_EEEEEaSI_aSI_NS1D_6fusion15FusionCallbacksIS1H_NS1L_17LinearCombinationIaiaiLNS_15FloatRoundStyleE2EEESH_S1K_JEEENS4_5SM1004TMEM4LOAD26SM100_TMEM_LOAD_16dp32b16xESZ_NS10_INS11_ILi1ELi4ELi3EEES14_NSR_INS5_IJS15_NSA_ILi32EEEEEENS5_IJS1W_SC_EEEEEEENS4_39AutoVectorizingCopyWithAssumedAlignmentILi128EEENS4_14SM90_TMA_STOREES20_S22_S22_EEEvvEEEEvNT_6ParamsE:
	.zero		2944


//--------------------- SYMBOLS --------------------------

	.type		.nv.reservedSmem.offset0,@object
	.size		.nv.reservedSmem.offset0,0x4
	.type		.nv.reservedSmem.cap,@object
	.size		.nv.reservedSmem.cap,0x4
	.type		__assertfail,@function
